//
// Generated by NVIDIA NVVM Compiler
//
// Compiler Build ID: CL-36424714
// Cuda compilation tools, release 13.0, V13.0.88
// Based on NVVM 20.0.0
//

.version 9.0
.target sm_100
.address_size 64

	// .globl	analysis_lower
.global .align 4 .u32 row_idx;
// _ZZ11solve_lowerIfEviiPiS0_PVbS0_S0_PT_PVS3_S4_S0_E7lvl_idx has been demoted
// _ZZ11solve_lowerIfEviiPiS0_PVbS0_S0_PT_PVS3_S4_S0_E10cols_cache has been demoted
// _ZZ11solve_lowerIfEviiPiS0_PVbS0_S0_PT_PVS3_S4_S0_E10vals_cache has been demoted
// _ZZ11solve_lowerIdEviiPiS0_PVbS0_S0_PT_PVS3_S4_S0_E7lvl_idx has been demoted
// _ZZ11solve_lowerIdEviiPiS0_PVbS0_S0_PT_PVS3_S4_S0_E10cols_cache has been demoted
// _ZZ11solve_lowerIdEviiPiS0_PVbS0_S0_PT_PVS3_S4_S0_E10vals_cache has been demoted
// _ZZ11solve_upperIfEviiPiS0_PVbS0_S0_PT_PVS3_S4_S0_E7lvl_idx has been demoted
// _ZZ11solve_upperIfEviiPiS0_PVbS0_S0_PT_PVS3_S4_S0_E10cols_cache has been demoted
// _ZZ11solve_upperIfEviiPiS0_PVbS0_S0_PT_PVS3_S4_S0_E10vals_cache has been demoted
// _ZZ11solve_upperIdEviiPiS0_PVbS0_S0_PT_PVS3_S4_S0_E7lvl_idx has been demoted
// _ZZ11solve_upperIdEviiPiS0_PVbS0_S0_PT_PVS3_S4_S0_E10cols_cache has been demoted
// _ZZ11solve_upperIdEviiPiS0_PVbS0_S0_PT_PVS3_S4_S0_E10vals_cache has been demoted

.visible .entry analysis_lower(
	.param .u32 analysis_lower_param_0,
	.param .u64 .ptr .align 1 analysis_lower_param_1,
	.param .u64 .ptr .align 1 analysis_lower_param_2,
	.param .u64 .ptr .align 1 analysis_lower_param_3,
	.param .u64 .ptr .align 1 analysis_lower_param_4,
	.param .u64 .ptr .align 1 analysis_lower_param_5
)
{
	.reg .pred 	%p<7>;
	.reg .b16 	%rs<3>;
	.reg .b32 	%r<22>;
	.reg .b64 	%rd<23>;

	ld.param.u32 	%r10, [analysis_lower_param_0];
	ld.param.u64 	%rd5, [analysis_lower_param_1];
	ld.param.u64 	%rd8, [analysis_lower_param_2];
	ld.param.u64 	%rd9, [analysis_lower_param_3];
	ld.param.u64 	%rd6, [analysis_lower_param_4];
	ld.param.u64 	%rd7, [analysis_lower_param_5];
	cvta.to.global.u64 	%rd1, %rd8;
	cvta.to.global.u64 	%rd2, %rd9;
	atom.global.add.u32 	%r1, [row_idx], 1;
	setp.ge.s32 	%p1, %r1, %r10;
	@%p1 bra 	$L__BB0_8;
	cvta.to.global.u64 	%rd10, %rd6;
	mul.wide.s32 	%rd11, %r1, 4;
	add.s64 	%rd12, %rd10, %rd11;
	ld.global.u32 	%r19, [%rd12];
	ld.global.u32 	%r12, [%rd12+4];
	add.s32 	%r3, %r12, -1;
	setp.ge.s32 	%p2, %r19, %r3;
	mov.b32 	%r21, 0;
	@%p2 bra 	$L__BB0_6;
	cvta.to.global.u64 	%rd3, %rd7;
	mov.b32 	%r21, 0;
$L__BB0_3:
	mul.wide.s32 	%rd13, %r19, 4;
	add.s64 	%rd14, %rd3, %rd13;
	ld.global.u32 	%r6, [%rd14];
	cvt.s64.s32 	%rd15, %r6;
	add.s64 	%rd4, %rd1, %rd15;
$L__BB0_4:
	ld.volatile.global.u8 	%rs1, [%rd4];
	setp.eq.s16 	%p3, %rs1, 0;
	@%p3 bra 	$L__BB0_4;
	mul.wide.s32 	%rd16, %r6, 4;
	add.s64 	%rd17, %rd2, %rd16;
	ld.volatile.global.u32 	%r14, [%rd17];
	setp.gt.s32 	%p4, %r21, %r14;
	add.s32 	%r15, %r14, 1;
	selp.b32 	%r21, %r21, %r15, %p4;
	add.s32 	%r19, %r19, 1;
	setp.ne.s32 	%p5, %r19, %r3;
	@%p5 bra 	$L__BB0_3;
$L__BB0_6:
	cvt.s64.s32 	%rd18, %r1;
	cvta.to.global.u64 	%rd19, %rd5;
	atom.global.max.s32 	%r16, [%rd19], %r21;
	add.s64 	%rd21, %rd2, %rd11;
	st.volatile.global.u32 	[%rd21], %r21;
	add.s64 	%rd22, %rd1, %rd18;
	mov.b16 	%rs2, 1;
	st.volatile.global.u8 	[%rd22], %rs2;
	add.s32 	%r17, %r10, -1;
	setp.ne.s32 	%p6, %r1, %r17;
	@%p6 bra 	$L__BB0_8;
	mov.b32 	%r18, 0;
	st.global.u32 	[row_idx], %r18;
$L__BB0_8:
	ret;

}
	// .globl	analysis_upper
.visible .entry analysis_upper(
	.param .u32 analysis_upper_param_0,
	.param .u64 .ptr .align 1 analysis_upper_param_1,
	.param .u64 .ptr .align 1 analysis_upper_param_2,
	.param .u64 .ptr .align 1 analysis_upper_param_3,
	.param .u64 .ptr .align 1 analysis_upper_param_4,
	.param .u64 .ptr .align 1 analysis_upper_param_5
)
{
	.reg .pred 	%p<7>;
	.reg .b16 	%rs<3>;
	.reg .b32 	%r<24>;
	.reg .b64 	%rd<25>;

	ld.param.u32 	%r11, [analysis_upper_param_0];
	ld.param.u64 	%rd5, [analysis_upper_param_1];
	ld.param.u64 	%rd8, [analysis_upper_param_2];
	ld.param.u64 	%rd9, [analysis_upper_param_3];
	ld.param.u64 	%rd6, [analysis_upper_param_4];
	ld.param.u64 	%rd7, [analysis_upper_param_5];
	cvta.to.global.u64 	%rd1, %rd8;
	cvta.to.global.u64 	%rd2, %rd9;
	atom.global.add.u32 	%r1, [row_idx], 1;
	not.b32 	%r12, %r1;
	add.s32 	%r2, %r11, %r12;
	setp.lt.s32 	%p1, %r2, 0;
	@%p1 bra 	$L__BB1_8;
	cvta.to.global.u64 	%rd10, %rd6;
	mul.wide.u32 	%rd11, %r2, 4;
	add.s64 	%rd12, %rd10, %rd11;
	ld.global.u32 	%r3, [%rd12];
	sub.s32 	%r14, %r11, %r1;
	mul.wide.s32 	%rd13, %r14, 4;
	add.s64 	%rd14, %rd10, %rd13;
	ld.global.u32 	%r15, [%rd14];
	add.s32 	%r21, %r15, -1;
	setp.le.s32 	%p2, %r21, %r3;
	mov.b32 	%r23, 0;
	@%p2 bra 	$L__BB1_6;
	cvta.to.global.u64 	%rd3, %rd7;
	mov.b32 	%r23, 0;
$L__BB1_3:
	mul.wide.s32 	%rd15, %r21, 4;
	add.s64 	%rd16, %rd3, %rd15;
	ld.global.u32 	%r7, [%rd16];
	cvt.s64.s32 	%rd17, %r7;
	add.s64 	%rd4, %rd1, %rd17;
$L__BB1_4:
	ld.volatile.global.u8 	%rs1, [%rd4];
	setp.eq.s16 	%p3, %rs1, 0;
	@%p3 bra 	$L__BB1_4;
	mul.wide.s32 	%rd18, %r7, 4;
	add.s64 	%rd19, %rd2, %rd18;
	ld.volatile.global.u32 	%r17, [%rd19];
	setp.gt.s32 	%p4, %r23, %r17;
	add.s32 	%r18, %r17, 1;
	selp.b32 	%r23, %r23, %r18, %p4;
	add.s32 	%r21, %r21, -1;
	setp.gt.s32 	%p5, %r21, %r3;
	@%p5 bra 	$L__BB1_3;
$L__BB1_6:
	cvt.u64.u32 	%rd20, %r2;
	cvta.to.global.u64 	%rd21, %rd5;
	atom.global.max.s32 	%r19, [%rd21], %r23;
	add.s64 	%rd23, %rd2, %rd11;
	st.volatile.global.u32 	[%rd23], %r23;
	add.s64 	%rd24, %rd1, %rd20;
	mov.b16 	%rs2, 1;
	st.volatile.global.u8 	[%rd24], %rs2;
	setp.ne.s32 	%p6, %r2, 0;
	@%p6 bra 	$L__BB1_8;
	mov.b32 	%r20, 0;
	st.global.u32 	[row_idx], %r20;
$L__BB1_8:
	ret;

}
	// .globl	solve_lower_float
.visible .entry solve_lower_float(
	.param .u32 solve_lower_float_param_0,
	.param .u32 solve_lower_float_param_1,
	.param .u64 .ptr .align 1 solve_lower_float_param_2,
	.param .u64 .ptr .align 1 solve_lower_float_param_3,
	.param .u64 .ptr .align 1 solve_lower_float_param_4,
	.param .u64 .ptr .align 1 solve_lower_float_param_5,
	.param .u64 .ptr .align 1 solve_lower_float_param_6,
	.param .u64 .ptr .align 1 solve_lower_float_param_7,
	.param .u64 .ptr .align 1 solve_lower_float_param_8,
	.param .u64 .ptr .align 1 solve_lower_float_param_9,
	.param .u64 .ptr .align 1 solve_lower_float_param_10
)
{
	.reg .pred 	%p<14>;
	.reg .b16 	%rs<3>;
	.reg .b32 	%r<41>;
	.reg .b32 	%f<23>;
	.reg .b64 	%rd<40>;
	// demoted variable
	.shared .align 4 .u32 _ZZ11solve_lowerIfEviiPiS0_PVbS0_S0_PT_PVS3_S4_S0_E7lvl_idx;
	// demoted variable
	.shared .align 4 .b8 _ZZ11solve_lowerIfEviiPiS0_PVbS0_S0_PT_PVS3_S4_S0_E10cols_cache[512];
	// demoted variable
	.shared .align 4 .b8 _ZZ11solve_lowerIfEviiPiS0_PVbS0_S0_PT_PVS3_S4_S0_E10vals_cache[512];
	ld.param.u32 	%r15, [solve_lower_float_param_0];
	ld.param.u32 	%r16, [solve_lower_float_param_1];
	ld.param.u64 	%rd6, [solve_lower_float_param_2];
	ld.param.u64 	%rd7, [solve_lower_float_param_3];
	ld.param.u64 	%rd12, [solve_lower_float_param_4];
	ld.param.u64 	%rd8, [solve_lower_float_param_5];
	ld.param.u64 	%rd9, [solve_lower_float_param_6];
	ld.param.u64 	%rd13, [solve_lower_float_param_7];
	ld.param.u64 	%rd14, [solve_lower_float_param_8];
	ld.param.u64 	%rd10, [solve_lower_float_param_9];
	ld.param.u64 	%rd11, [solve_lower_float_param_10];
	cvta.to.global.u64 	%rd1, %rd12;
	cvta.to.global.u64 	%rd2, %rd14;
	cvta.to.global.u64 	%rd3, %rd13;
	mov.u32 	%r1, %tid.x;
	setp.ne.s32 	%p1, %r1, 0;
	@%p1 bra 	$L__BB2_2;
	cvta.to.global.u64 	%rd15, %rd6;
	atom.global.add.u32 	%r17, [%rd15], 1;
	st.shared.u32 	[_ZZ11solve_lowerIfEviiPiS0_PVbS0_S0_PT_PVS3_S4_S0_E7lvl_idx], %r17;
$L__BB2_2:
	bar.sync 	0;
	ld.shared.u32 	%r2, [_ZZ11solve_lowerIfEviiPiS0_PVbS0_S0_PT_PVS3_S4_S0_E7lvl_idx];
	setp.ge.s32 	%p2, %r2, %r16;
	@%p2 bra 	$L__BB2_23;
	cvta.to.global.u64 	%rd16, %rd7;
	mul.wide.s32 	%rd17, %r2, 4;
	add.s64 	%rd18, %rd16, %rd17;
	ld.global.u32 	%r3, [%rd18];
	cvta.to.global.u64 	%rd19, %rd8;
	mul.wide.s32 	%rd20, %r3, 4;
	add.s64 	%rd21, %rd19, %rd20;
	ld.global.u32 	%r4, [%rd21];
	ld.global.u32 	%r18, [%rd21+4];
	add.s32 	%r5, %r18, -1;
	mul.wide.s32 	%rd22, %r18, 4;
	add.s64 	%rd23, %rd3, %rd22;
	ld.global.f32 	%f1, [%rd23+-4];
	setp.ge.s32 	%p3, %r1, %r15;
	@%p3 bra 	$L__BB2_5;
	cvta.to.global.u64 	%rd24, %rd11;
	add.s64 	%rd26, %rd24, %rd20;
	ld.global.u32 	%r19, [%rd26];
	mad.lo.s32 	%r20, %r19, %r15, %r1;
	cvta.to.global.u64 	%rd27, %rd10;
	mul.wide.s32 	%rd28, %r20, 4;
	add.s64 	%rd29, %rd27, %rd28;
	ld.global.f32 	%f21, [%rd29];
$L__BB2_5:
	setp.ge.s32 	%p4, %r4, %r5;
	@%p4 bra 	$L__BB2_19;
	shl.b32 	%r22, %r1, 2;
	mov.u32 	%r23, _ZZ11solve_lowerIfEviiPiS0_PVbS0_S0_PT_PVS3_S4_S0_E10cols_cache;
	add.s32 	%r6, %r23, %r22;
	mov.u32 	%r24, _ZZ11solve_lowerIfEviiPiS0_PVbS0_S0_PT_PVS3_S4_S0_E10vals_cache;
	add.s32 	%r7, %r24, %r22;
	cvta.to.global.u64 	%rd4, %rd9;
	mov.u32 	%r38, %r4;
$L__BB2_7:
	sub.s32 	%r25, %r38, %r4;
	shr.s32 	%r26, %r25, 31;
	shr.u32 	%r27, %r26, 25;
	add.s32 	%r28, %r25, %r27;
	and.b32  	%r29, %r28, -128;
	sub.s32 	%r10, %r25, %r29;
	setp.ne.s32 	%p5, %r10, 0;
	@%p5 bra 	$L__BB2_11;
	add.s32 	%r11, %r38, %r1;
	setp.ge.s32 	%p6, %r11, %r5;
	@%p6 bra 	$L__BB2_10;
	mul.wide.s32 	%rd30, %r11, 4;
	add.s64 	%rd31, %rd4, %rd30;
	ld.global.u32 	%r30, [%rd31];
	st.shared.u32 	[%r6], %r30;
	add.s64 	%rd32, %rd3, %rd30;
	ld.global.f32 	%f13, [%rd32];
	st.shared.f32 	[%r7], %f13;
$L__BB2_10:
	bar.sync 	0;
$L__BB2_11:
	setp.ge.s32 	%p7, %r1, %r15;
	@%p7 bra 	$L__BB2_13;
	shl.b32 	%r31, %r10, 2;
	add.s32 	%r33, %r23, %r31;
	ld.shared.u32 	%r40, [%r33];
	add.s32 	%r35, %r24, %r31;
	ld.shared.f32 	%f20, [%r35];
$L__BB2_13:
	setp.ne.s32 	%p8, %r1, 0;
	@%p8 bra 	$L__BB2_16;
	cvt.s64.s32 	%rd33, %r40;
	add.s64 	%rd5, %rd1, %rd33;
$L__BB2_15:
	ld.volatile.global.u8 	%rs1, [%rd5];
	setp.eq.s16 	%p9, %rs1, 0;
	@%p9 bra 	$L__BB2_15;
$L__BB2_16:
	setp.ge.s32 	%p10, %r1, %r15;
	bar.sync 	0;
	@%p10 bra 	$L__BB2_18;
	mad.lo.s32 	%r36, %r40, %r15, %r1;
	mul.wide.s32 	%rd34, %r36, 4;
	add.s64 	%rd35, %rd2, %rd34;
	ld.volatile.global.f32 	%f14, [%rd35];
	mul.f32 	%f15, %f20, %f14;
	sub.f32 	%f21, %f21, %f15;
$L__BB2_18:
	add.s32 	%r38, %r38, 1;
	setp.ne.s32 	%p11, %r38, %r5;
	@%p11 bra 	$L__BB2_7;
$L__BB2_19:
	setp.ge.s32 	%p12, %r1, %r15;
	@%p12 bra 	$L__BB2_21;
	div.rn.f32 	%f16, %f21, %f1;
	mad.lo.s32 	%r37, %r3, %r15, %r1;
	mul.wide.s32 	%rd36, %r37, 4;
	add.s64 	%rd37, %rd2, %rd36;
	st.volatile.global.f32 	[%rd37], %f16;
$L__BB2_21:
	setp.ne.s32 	%p13, %r1, 0;
	membar.gl;
	bar.sync 	0;
	@%p13 bra 	$L__BB2_23;
	cvt.s64.s32 	%rd38, %r3;
	add.s64 	%rd39, %rd1, %rd38;
	mov.b16 	%rs2, 1;
	st.volatile.global.u8 	[%rd39], %rs2;
$L__BB2_23:
	ret;

}
	// .globl	solve_lower_double
.visible .entry solve_lower_double(
	.param .u32 solve_lower_double_param_0,
	.param .u32 solve_lower_double_param_1,
	.param .u64 .ptr .align 1 solve_lower_double_param_2,
	.param .u64 .ptr .align 1 solve_lower_double_param_3,
	.param .u64 .ptr .align 1 solve_lower_double_param_4,
	.param .u64 .ptr .align 1 solve_lower_double_param_5,
	.param .u64 .ptr .align 1 solve_lower_double_param_6,
	.param .u64 .ptr .align 1 solve_lower_double_param_7,
	.param .u64 .ptr .align 1 solve_lower_double_param_8,
	.param .u64 .ptr .align 1 solve_lower_double_param_9,
	.param .u64 .ptr .align 1 solve_lower_double_param_10
)
{
	.reg .pred 	%p<14>;
	.reg .b16 	%rs<3>;
	.reg .b32 	%r<43>;
	.reg .b64 	%rd<41>;
	.reg .b64 	%fd<23>;
	// demoted variable
	.shared .align 4 .u32 _ZZ11solve_lowerIdEviiPiS0_PVbS0_S0_PT_PVS3_S4_S0_E7lvl_idx;
	// demoted variable
	.shared .align 4 .b8 _ZZ11solve_lowerIdEviiPiS0_PVbS0_S0_PT_PVS3_S4_S0_E10cols_cache[512];
	// demoted variable
	.shared .align 8 .b8 _ZZ11solve_lowerIdEviiPiS0_PVbS0_S0_PT_PVS3_S4_S0_E10vals_cache[1024];
	ld.param.u32 	%r15, [solve_lower_double_param_0];
	ld.param.u32 	%r16, [solve_lower_double_param_1];
	ld.param.u64 	%rd6, [solve_lower_double_param_2];
	ld.param.u64 	%rd7, [solve_lower_double_param_3];
	ld.param.u64 	%rd12, [solve_lower_double_param_4];
	ld.param.u64 	%rd8, [solve_lower_double_param_5];
	ld.param.u64 	%rd9, [solve_lower_double_param_6];
	ld.param.u64 	%rd13, [solve_lower_double_param_7];
	ld.param.u64 	%rd14, [solve_lower_double_param_8];
	ld.param.u64 	%rd10, [solve_lower_double_param_9];
	ld.param.u64 	%rd11, [solve_lower_double_param_10];
	cvta.to.global.u64 	%rd1, %rd12;
	cvta.to.global.u64 	%rd2, %rd14;
	cvta.to.global.u64 	%rd3, %rd13;
	mov.u32 	%r1, %tid.x;
	setp.ne.s32 	%p1, %r1, 0;
	@%p1 bra 	$L__BB3_2;
	cvta.to.global.u64 	%rd15, %rd6;
	atom.global.add.u32 	%r17, [%rd15], 1;
	st.shared.u32 	[_ZZ11solve_lowerIdEviiPiS0_PVbS0_S0_PT_PVS3_S4_S0_E7lvl_idx], %r17;
$L__BB3_2:
	bar.sync 	0;
	ld.shared.u32 	%r2, [_ZZ11solve_lowerIdEviiPiS0_PVbS0_S0_PT_PVS3_S4_S0_E7lvl_idx];
	setp.ge.s32 	%p2, %r2, %r16;
	@%p2 bra 	$L__BB3_23;
	cvta.to.global.u64 	%rd16, %rd7;
	mul.wide.s32 	%rd17, %r2, 4;
	add.s64 	%rd18, %rd16, %rd17;
	ld.global.u32 	%r3, [%rd18];
	cvta.to.global.u64 	%rd19, %rd8;
	mul.wide.s32 	%rd20, %r3, 4;
	add.s64 	%rd21, %rd19, %rd20;
	ld.global.u32 	%r4, [%rd21];
	ld.global.u32 	%r18, [%rd21+4];
	add.s32 	%r5, %r18, -1;
	mul.wide.s32 	%rd22, %r18, 8;
	add.s64 	%rd23, %rd3, %rd22;
	ld.global.f64 	%fd1, [%rd23+-8];
	setp.ge.s32 	%p3, %r1, %r15;
	@%p3 bra 	$L__BB3_5;
	cvta.to.global.u64 	%rd24, %rd11;
	add.s64 	%rd26, %rd24, %rd20;
	ld.global.u32 	%r19, [%rd26];
	mad.lo.s32 	%r20, %r19, %r15, %r1;
	cvta.to.global.u64 	%rd27, %rd10;
	mul.wide.s32 	%rd28, %r20, 8;
	add.s64 	%rd29, %rd27, %rd28;
	ld.global.f64 	%fd21, [%rd29];
$L__BB3_5:
	setp.ge.s32 	%p4, %r4, %r5;
	@%p4 bra 	$L__BB3_19;
	shl.b32 	%r22, %r1, 2;
	mov.u32 	%r23, _ZZ11solve_lowerIdEviiPiS0_PVbS0_S0_PT_PVS3_S4_S0_E10cols_cache;
	add.s32 	%r6, %r23, %r22;
	shl.b32 	%r24, %r1, 3;
	mov.u32 	%r25, _ZZ11solve_lowerIdEviiPiS0_PVbS0_S0_PT_PVS3_S4_S0_E10vals_cache;
	add.s32 	%r7, %r25, %r24;
	cvta.to.global.u64 	%rd4, %rd9;
	mov.u32 	%r40, %r4;
$L__BB3_7:
	sub.s32 	%r26, %r40, %r4;
	shr.s32 	%r27, %r26, 31;
	shr.u32 	%r28, %r27, 25;
	add.s32 	%r29, %r26, %r28;
	and.b32  	%r30, %r29, -128;
	sub.s32 	%r10, %r26, %r30;
	setp.ne.s32 	%p5, %r10, 0;
	@%p5 bra 	$L__BB3_11;
	add.s32 	%r11, %r40, %r1;
	setp.ge.s32 	%p6, %r11, %r5;
	@%p6 bra 	$L__BB3_10;
	mul.wide.s32 	%rd30, %r11, 4;
	add.s64 	%rd31, %rd4, %rd30;
	ld.global.u32 	%r31, [%rd31];
	st.shared.u32 	[%r6], %r31;
	mul.wide.s32 	%rd32, %r11, 8;
	add.s64 	%rd33, %rd3, %rd32;
	ld.global.f64 	%fd13, [%rd33];
	st.shared.f64 	[%r7], %fd13;
$L__BB3_10:
	bar.sync 	0;
$L__BB3_11:
	setp.ge.s32 	%p7, %r1, %r15;
	@%p7 bra 	$L__BB3_13;
	shl.b32 	%r32, %r10, 2;
	add.s32 	%r34, %r23, %r32;
	ld.shared.u32 	%r42, [%r34];
	shl.b32 	%r35, %r10, 3;
	add.s32 	%r37, %r25, %r35;
	ld.shared.f64 	%fd20, [%r37];
$L__BB3_13:
	setp.ne.s32 	%p8, %r1, 0;
	@%p8 bra 	$L__BB3_16;
	cvt.s64.s32 	%rd34, %r42;
	add.s64 	%rd5, %rd1, %rd34;
$L__BB3_15:
	ld.volatile.global.u8 	%rs1, [%rd5];
	setp.eq.s16 	%p9, %rs1, 0;
	@%p9 bra 	$L__BB3_15;
$L__BB3_16:
	setp.ge.s32 	%p10, %r1, %r15;
	bar.sync 	0;
	@%p10 bra 	$L__BB3_18;
	mad.lo.s32 	%r38, %r42, %r15, %r1;
	mul.wide.s32 	%rd35, %r38, 8;
	add.s64 	%rd36, %rd2, %rd35;
	ld.volatile.global.f64 	%fd14, [%rd36];
	mul.f64 	%fd15, %fd20, %fd14;
	sub.f64 	%fd21, %fd21, %fd15;
$L__BB3_18:
	add.s32 	%r40, %r40, 1;
	setp.ne.s32 	%p11, %r40, %r5;
	@%p11 bra 	$L__BB3_7;
$L__BB3_19:
	setp.ge.s32 	%p12, %r1, %r15;
	@%p12 bra 	$L__BB3_21;
	div.rn.f64 	%fd16, %fd21, %fd1;
	mad.lo.s32 	%r39, %r3, %r15, %r1;
	mul.wide.s32 	%rd37, %r39, 8;
	add.s64 	%rd38, %rd2, %rd37;
	st.volatile.global.f64 	[%rd38], %fd16;
$L__BB3_21:
	setp.ne.s32 	%p13, %r1, 0;
	membar.gl;
	bar.sync 	0;
	@%p13 bra 	$L__BB3_23;
	cvt.s64.s32 	%rd39, %r3;
	add.s64 	%rd40, %rd1, %rd39;
	mov.b16 	%rs2, 1;
	st.volatile.global.u8 	[%rd40], %rs2;
$L__BB3_23:
	ret;

}
	// .globl	solve_upper_float
.visible .entry solve_upper_float(
	.param .u32 solve_upper_float_param_0,
	.param .u32 solve_upper_float_param_1,
	.param .u64 .ptr .align 1 solve_upper_float_param_2,
	.param .u64 .ptr .align 1 solve_upper_float_param_3,
	.param .u64 .ptr .align 1 solve_upper_float_param_4,
	.param .u64 .ptr .align 1 solve_upper_float_param_5,
	.param .u64 .ptr .align 1 solve_upper_float_param_6,
	.param .u64 .ptr .align 1 solve_upper_float_param_7,
	.param .u64 .ptr .align 1 solve_upper_float_param_8,
	.param .u64 .ptr .align 1 solve_upper_float_param_9,
	.param .u64 .ptr .align 1 solve_upper_float_param_10
)
{
	.reg .pred 	%p<14>;
	.reg .b16 	%rs<3>;
	.reg .b32 	%r<41>;
	.reg .b32 	%f<23>;
	.reg .b64 	%rd<40>;
	// demoted variable
	.shared .align 4 .u32 _ZZ11solve_upperIfEviiPiS0_PVbS0_S0_PT_PVS3_S4_S0_E7lvl_idx;
	// demoted variable
	.shared .align 4 .b8 _ZZ11solve_upperIfEviiPiS0_PVbS0_S0_PT_PVS3_S4_S0_E10cols_cache[512];
	// demoted variable
	.shared .align 4 .b8 _ZZ11solve_upperIfEviiPiS0_PVbS0_S0_PT_PVS3_S4_S0_E10vals_cache[512];
	ld.param.u32 	%r15, [solve_upper_float_param_0];
	ld.param.u32 	%r16, [solve_upper_float_param_1];
	ld.param.u64 	%rd7, [solve_upper_float_param_2];
	ld.param.u64 	%rd8, [solve_upper_float_param_3];
	ld.param.u64 	%rd13, [solve_upper_float_param_4];
	ld.param.u64 	%rd9, [solve_upper_float_param_5];
	ld.param.u64 	%rd10, [solve_upper_float_param_6];
	ld.param.u64 	%rd14, [solve_upper_float_param_7];
	ld.param.u64 	%rd15, [solve_upper_float_param_8];
	ld.param.u64 	%rd11, [solve_upper_float_param_9];
	ld.param.u64 	%rd12, [solve_upper_float_param_10];
	cvta.to.global.u64 	%rd1, %rd13;
	cvta.to.global.u64 	%rd2, %rd15;
	cvta.to.global.u64 	%rd3, %rd14;
	mov.u32 	%r1, %tid.x;
	setp.ne.s32 	%p1, %r1, 0;
	@%p1 bra 	$L__BB4_2;
	cvta.to.global.u64 	%rd16, %rd7;
	atom.global.add.u32 	%r17, [%rd16], 1;
	st.shared.u32 	[_ZZ11solve_upperIfEviiPiS0_PVbS0_S0_PT_PVS3_S4_S0_E7lvl_idx], %r17;
$L__BB4_2:
	bar.sync 	0;
	ld.shared.u32 	%r2, [_ZZ11solve_upperIfEviiPiS0_PVbS0_S0_PT_PVS3_S4_S0_E7lvl_idx];
	setp.ge.s32 	%p2, %r2, %r16;
	@%p2 bra 	$L__BB4_23;
	cvta.to.global.u64 	%rd17, %rd8;
	mul.wide.s32 	%rd18, %r2, 4;
	add.s64 	%rd19, %rd17, %rd18;
	ld.global.u32 	%r3, [%rd19];
	cvta.to.global.u64 	%rd20, %rd9;
	mul.wide.s32 	%rd21, %r3, 4;
	add.s64 	%rd22, %rd20, %rd21;
	ld.global.u32 	%r4, [%rd22];
	ld.global.u32 	%r18, [%rd22+4];
	add.s32 	%r5, %r18, -1;
	mul.wide.s32 	%rd23, %r4, 4;
	add.s64 	%rd24, %rd3, %rd23;
	ld.global.f32 	%f1, [%rd24];
	setp.ge.s32 	%p3, %r1, %r15;
	mad.lo.s32 	%r19, %r3, %r15, %r1;
	mul.wide.s32 	%rd25, %r19, 4;
	add.s64 	%rd4, %rd2, %rd25;
	@%p3 bra 	$L__BB4_5;
	ld.volatile.global.f32 	%f21, [%rd4];
$L__BB4_5:
	setp.le.s32 	%p4, %r5, %r4;
	@%p4 bra 	$L__BB4_19;
	shl.b32 	%r21, %r1, 2;
	mov.u32 	%r22, _ZZ11solve_upperIfEviiPiS0_PVbS0_S0_PT_PVS3_S4_S0_E10vals_cache;
	add.s32 	%r6, %r22, %r21;
	mov.u32 	%r23, _ZZ11solve_upperIfEviiPiS0_PVbS0_S0_PT_PVS3_S4_S0_E10cols_cache;
	add.s32 	%r7, %r23, %r21;
	cvta.to.global.u64 	%rd5, %rd10;
	mov.u32 	%r38, %r5;
$L__BB4_7:
	sub.s32 	%r24, %r5, %r38;
	shr.s32 	%r25, %r24, 31;
	shr.u32 	%r26, %r25, 25;
	add.s32 	%r27, %r24, %r26;
	and.b32  	%r28, %r27, -128;
	sub.s32 	%r10, %r24, %r28;
	setp.ne.s32 	%p5, %r10, 0;
	@%p5 bra 	$L__BB4_11;
	sub.s32 	%r11, %r38, %r1;
	setp.le.s32 	%p6, %r11, %r4;
	@%p6 bra 	$L__BB4_10;
	mul.wide.s32 	%rd26, %r11, 4;
	add.s64 	%rd27, %rd3, %rd26;
	ld.global.f32 	%f13, [%rd27];
	st.shared.f32 	[%r6], %f13;
	add.s64 	%rd28, %rd5, %rd26;
	ld.global.u32 	%r29, [%rd28];
	st.shared.u32 	[%r7], %r29;
$L__BB4_10:
	bar.sync 	0;
$L__BB4_11:
	setp.ge.s32 	%p7, %r1, %r15;
	@%p7 bra 	$L__BB4_13;
	shl.b32 	%r30, %r10, 2;
	mov.u32 	%r31, _ZZ11solve_upperIfEviiPiS0_PVbS0_S0_PT_PVS3_S4_S0_E10cols_cache;
	add.s32 	%r32, %r31, %r30;
	ld.shared.u32 	%r40, [%r32];
	mov.u32 	%r33, _ZZ11solve_upperIfEviiPiS0_PVbS0_S0_PT_PVS3_S4_S0_E10vals_cache;
	add.s32 	%r34, %r33, %r30;
	ld.shared.f32 	%f20, [%r34];
$L__BB4_13:
	setp.ne.s32 	%p8, %r1, 0;
	@%p8 bra 	$L__BB4_16;
	cvt.s64.s32 	%rd29, %r40;
	add.s64 	%rd6, %rd1, %rd29;
$L__BB4_15:
	ld.volatile.global.u8 	%rs1, [%rd6];
	setp.eq.s16 	%p9, %rs1, 0;
	@%p9 bra 	$L__BB4_15;
$L__BB4_16:
	bar.sync 	0;
	@%p7 bra 	$L__BB4_18;
	mad.lo.s32 	%r35, %r40, %r15, %r1;
	mul.wide.s32 	%rd30, %r35, 4;
	add.s64 	%rd31, %rd2, %rd30;
	ld.volatile.global.f32 	%f14, [%rd31];
	mul.f32 	%f15, %f20, %f14;
	sub.f32 	%f21, %f21, %f15;
$L__BB4_18:
	add.s32 	%r38, %r38, -1;
	setp.gt.s32 	%p11, %r38, %r4;
	@%p11 bra 	$L__BB4_7;
$L__BB4_19:
	setp.ge.s32 	%p12, %r1, %r15;
	@%p12 bra 	$L__BB4_21;
	div.rn.f32 	%f16, %f21, %f1;
	st.volatile.global.f32 	[%rd4], %f16;
	cvta.to.global.u64 	%rd32, %rd12;
	mul.wide.s32 	%rd33, %r3, 4;
	add.s64 	%rd34, %rd32, %rd33;
	ld.global.u32 	%r36, [%rd34];
	mad.lo.s32 	%r37, %r36, %r15, %r1;
	cvta.to.global.u64 	%rd35, %rd11;
	mul.wide.s32 	%rd36, %r37, 4;
	add.s64 	%rd37, %rd35, %rd36;
	st.global.f32 	[%rd37], %f16;
$L__BB4_21:
	setp.ne.s32 	%p13, %r1, 0;
	membar.gl;
	bar.sync 	0;
	@%p13 bra 	$L__BB4_23;
	cvt.s64.s32 	%rd38, %r3;
	add.s64 	%rd39, %rd1, %rd38;
	mov.b16 	%rs2, 1;
	st.volatile.global.u8 	[%rd39], %rs2;
$L__BB4_23:
	ret;

}
	// .globl	solve_upper_double
.visible .entry solve_upper_double(
	.param .u32 solve_upper_double_param_0,
	.param .u32 solve_upper_double_param_1,
	.param .u64 .ptr .align 1 solve_upper_double_param_2,
	.param .u64 .ptr .align 1 solve_upper_double_param_3,
	.param .u64 .ptr .align 1 solve_upper_double_param_4,
	.param .u64 .ptr .align 1 solve_upper_double_param_5,
	.param .u64 .ptr .align 1 solve_upper_double_param_6,
	.param .u64 .ptr .align 1 solve_upper_double_param_7,
	.param .u64 .ptr .align 1 solve_upper_double_param_8,
	.param .u64 .ptr .align 1 solve_upper_double_param_9,
	.param .u64 .ptr .align 1 solve_upper_double_param_10
)
{
	.reg .pred 	%p<14>;
	.reg .b16 	%rs<3>;
	.reg .b32 	%r<43>;
	.reg .b64 	%rd<42>;
	.reg .b64 	%fd<23>;
	// demoted variable
	.shared .align 4 .u32 _ZZ11solve_upperIdEviiPiS0_PVbS0_S0_PT_PVS3_S4_S0_E7lvl_idx;
	// demoted variable
	.shared .align 4 .b8 _ZZ11solve_upperIdEviiPiS0_PVbS0_S0_PT_PVS3_S4_S0_E10cols_cache[512];
	// demoted variable
	.shared .align 8 .b8 _ZZ11solve_upperIdEviiPiS0_PVbS0_S0_PT_PVS3_S4_S0_E10vals_cache[1024];
	ld.param.u32 	%r13, [solve_upper_double_param_0];
	ld.param.u32 	%r14, [solve_upper_double_param_1];
	ld.param.u64 	%rd7, [solve_upper_double_param_2];
	ld.param.u64 	%rd8, [solve_upper_double_param_3];
	ld.param.u64 	%rd13, [solve_upper_double_param_4];
	ld.param.u64 	%rd9, [solve_upper_double_param_5];
	ld.param.u64 	%rd10, [solve_upper_double_param_6];
	ld.param.u64 	%rd14, [solve_upper_double_param_7];
	ld.param.u64 	%rd15, [solve_upper_double_param_8];
	ld.param.u64 	%rd11, [solve_upper_double_param_9];
	cvta.to.global.u64 	%rd1, %rd13;
	cvta.to.global.u64 	%rd2, %rd15;
	cvta.to.global.u64 	%rd3, %rd14;
	mov.u32 	%r1, %tid.x;
	setp.ne.s32 	%p1, %r1, 0;
	@%p1 bra 	$L__BB5_2;
	cvta.to.global.u64 	%rd16, %rd7;
	atom.global.add.u32 	%r15, [%rd16], 1;
	st.shared.u32 	[_ZZ11solve_upperIdEviiPiS0_PVbS0_S0_PT_PVS3_S4_S0_E7lvl_idx], %r15;
$L__BB5_2:
	bar.sync 	0;
	ld.shared.u32 	%r2, [_ZZ11solve_upperIdEviiPiS0_PVbS0_S0_PT_PVS3_S4_S0_E7lvl_idx];
	setp.ge.s32 	%p2, %r2, %r14;
	@%p2 bra 	$L__BB5_23;
	cvta.to.global.u64 	%rd17, %rd8;
	mul.wide.s32 	%rd18, %r2, 4;
	add.s64 	%rd19, %rd17, %rd18;
	ld.global.u32 	%r3, [%rd19];
	cvta.to.global.u64 	%rd20, %rd9;
	mul.wide.s32 	%rd21, %r3, 4;
	add.s64 	%rd22, %rd20, %rd21;
	ld.global.u32 	%r4, [%rd22];
	ld.global.u32 	%r16, [%rd22+4];
	add.s32 	%r5, %r16, -1;
	mul.wide.s32 	%rd23, %r4, 8;
	add.s64 	%rd24, %rd3, %rd23;
	ld.global.f64 	%fd1, [%rd24];
	setp.ge.s32 	%p3, %r1, %r13;
	mad.lo.s32 	%r17, %r3, %r13, %r1;
	mul.wide.s32 	%rd25, %r17, 8;
	add.s64 	%rd4, %rd2, %rd25;
	@%p3 bra 	$L__BB5_5;
	ld.volatile.global.f64 	%fd21, [%rd4];
$L__BB5_5:
	setp.le.s32 	%p4, %r5, %r4;
	@%p4 bra 	$L__BB5_19;
	cvta.to.global.u64 	%rd5, %rd10;
	mov.u32 	%r40, %r5;
$L__BB5_7:
	sub.s32 	%r19, %r5, %r40;
	shr.s32 	%r20, %r19, 31;
	shr.u32 	%r21, %r20, 25;
	add.s32 	%r22, %r19, %r21;
	and.b32  	%r23, %r22, -128;
	sub.s32 	%r8, %r19, %r23;
	setp.ne.s32 	%p5, %r8, 0;
	@%p5 bra 	$L__BB5_11;
	sub.s32 	%r9, %r40, %r1;
	setp.le.s32 	%p6, %r9, %r4;
	@%p6 bra 	$L__BB5_10;
	mul.wide.s32 	%rd26, %r9, 8;
	add.s64 	%rd27, %rd3, %rd26;
	ld.global.f64 	%fd13, [%rd27];
	shl.b32 	%r24, %r1, 3;
	mov.u32 	%r25, _ZZ11solve_upperIdEviiPiS0_PVbS0_S0_PT_PVS3_S4_S0_E10vals_cache;
	add.s32 	%r26, %r25, %r24;
	st.shared.f64 	[%r26], %fd13;
	mul.wide.s32 	%rd28, %r9, 4;
	add.s64 	%rd29, %rd5, %rd28;
	ld.global.u32 	%r27, [%rd29];
	shl.b32 	%r28, %r1, 2;
	mov.u32 	%r29, _ZZ11solve_upperIdEviiPiS0_PVbS0_S0_PT_PVS3_S4_S0_E10cols_cache;
	add.s32 	%r30, %r29, %r28;
	st.shared.u32 	[%r30], %r27;
$L__BB5_10:
	bar.sync 	0;
$L__BB5_11:
	setp.ge.s32 	%p7, %r1, %r13;
	@%p7 bra 	$L__BB5_13;
	shl.b32 	%r31, %r8, 2;
	mov.u32 	%r32, _ZZ11solve_upperIdEviiPiS0_PVbS0_S0_PT_PVS3_S4_S0_E10cols_cache;
	add.s32 	%r33, %r32, %r31;
	ld.shared.u32 	%r42, [%r33];
	shl.b32 	%r34, %r8, 3;
	mov.u32 	%r35, _ZZ11solve_upperIdEviiPiS0_PVbS0_S0_PT_PVS3_S4_S0_E10vals_cache;
	add.s32 	%r36, %r35, %r34;
	ld.shared.f64 	%fd20, [%r36];
$L__BB5_13:
	setp.ne.s32 	%p8, %r1, 0;
	@%p8 bra 	$L__BB5_16;
	cvt.s64.s32 	%rd30, %r42;
	add.s64 	%rd6, %rd1, %rd30;
$L__BB5_15:
	ld.volatile.global.u8 	%rs1, [%rd6];
	setp.eq.s16 	%p9, %rs1, 0;
	@%p9 bra 	$L__BB5_15;
$L__BB5_16:
	setp.ge.s32 	%p10, %r1, %r13;
	bar.sync 	0;
	@%p10 bra 	$L__BB5_18;
	mad.lo.s32 	%r37, %r42, %r13, %r1;
	mul.wide.s32 	%rd31, %r37, 8;
	add.s64 	%rd32, %rd2, %rd31;
	ld.volatile.global.f64 	%fd14, [%rd32];
	mul.f64 	%fd15, %fd20, %fd14;
	sub.f64 	%fd21, %fd21, %fd15;
$L__BB5_18:
	add.s32 	%r40, %r40, -1;
	setp.gt.s32 	%p11, %r40, %r4;
	@%p11 bra 	$L__BB5_7;
$L__BB5_19:
	setp.ge.s32 	%p12, %r1, %r13;
	@%p12 bra 	$L__BB5_21;
	ld.param.u64 	%rd41, [solve_upper_double_param_10];
	div.rn.f64 	%fd16, %fd21, %fd1;
	st.volatile.global.f64 	[%rd4], %fd16;
	cvta.to.global.u64 	%rd33, %rd41;
	mul.wide.s32 	%rd34, %r3, 4;
	add.s64 	%rd35, %rd33, %rd34;
	ld.global.u32 	%r38, [%rd35];
	mad.lo.s32 	%r39, %r38, %r13, %r1;
	cvta.to.global.u64 	%rd36, %rd11;
	mul.wide.s32 	%rd37, %r39, 8;
	add.s64 	%rd38, %rd36, %rd37;
	st.global.f64 	[%rd38], %fd16;
$L__BB5_21:
	setp.ne.s32 	%p13, %r1, 0;
	membar.gl;
	bar.sync 	0;
	@%p13 bra 	$L__BB5_23;
	cvt.s64.s32 	%rd39, %r3;
	add.s64 	%rd40, %rd1, %rd39;
	mov.b16 	%rs2, 1;
	st.volatile.global.u8 	[%rd40], %rs2;
$L__BB5_23:
	ret;

}


// ===== COMPILED SASS (sm_100) =====

	.target	sm_100

	.elftype	@"ET_EXEC"


//--------------------- .note.nv.tkinfo           --------------------------
	.section	.note.nv.tkinfo,"",@"SHT_NOTE"
	.sectionflags	@"SHF_NOTE_NV_TKINFO"
	.tkinfo
        /*0018*/ 	.word	0x00000002
        /*0030*/ 	.string	""
        /*0030*/ 	.string	"ptxas"
        /*0030*/ 	.string	"Cuda compilation tools, release 13.0, V13.0.88"
        /*0030*/ 	.string	"Build cuda_13.0.r13.0/compiler.36424714_0"
        /*0030*/ 	.string	"-arch sm_100 -m 64 "



//--------------------- .note.nv.cuinfo           --------------------------
	.section	.note.nv.cuinfo,"",@"SHT_NOTE"
	.sectionflags	@"SHF_NOTE_NV_CUINFO"
        /*0018*/ 	.short	0x0002
        /*001a*/ 	.short	0x0064
        /*001c*/ 	.short	0x0082
	.zero		2


//--------------------- .nv.info                  --------------------------
	.section	.nv.info,"",@"SHT_CUDA_INFO"
	.align	4


	//----- nvinfo : EIATTR_REGCOUNT
	.align		4
        /*0000*/ 	.byte	0x04, 0x2f
        /*0002*/ 	.short	(.L_2 - .L_1)
	.align		4
.L_1:
        /*0004*/ 	.word	index@(analysis_lower)
        /*0008*/ 	.word	0x0000000e


	//----- nvinfo : EIATTR_FRAME_SIZE
	.align		4
.L_2:
        /*000c*/ 	.byte	0x04, 0x11
        /*000e*/ 	.short	(.L_4 - .L_3)
	.align		4
.L_3:
        /*0010*/ 	.word	index@(analysis_lower)
        /*0014*/ 	.word	0x00000000


	//----- nvinfo : EIATTR_REGCOUNT
	.align		4
.L_4:
        /*0018*/ 	.byte	0x04, 0x2f
        /*001a*/ 	.short	(.L_6 - .L_5)
	.align		4
.L_5:
        /*001c*/ 	.word	index@(analysis_upper)
        /*0020*/ 	.word	0x0000000e


	//----- nvinfo : EIATTR_FRAME_SIZE
	.align		4
.L_6:
        /*0024*/ 	.byte	0x04, 0x11
        /*0026*/ 	.short	(.L_8 - .L_7)
	.align		4
.L_7:
        /*0028*/ 	.word	index@(analysis_upper)
        /*002c*/ 	.word	0x00000000


	//----- nvinfo : EIATTR_REGCOUNT
	.align		4
.L_8:
        /*0030*/ 	.byte	0x04, 0x2f
        /*0032*/ 	.short	(.L_10 - .L_9)
	.align		4
.L_9:
        /*0034*/ 	.word	index@(solve_lower_float)
        /*0038*/ 	.word	0x00000014


	//----- nvinfo : EIATTR_FRAME_SIZE
	.align		4
.L_10:
        /*003c*/ 	.byte	0x04, 0x11
        /*003e*/ 	.short	(.L_12 - .L_11)
	.align		4
.L_11:
        /*0040*/ 	.word	index@($__internal_3_$__cuda_sm3x_div_rn_noftz_f32_slowpath)
        /*0044*/ 	.word	0x00000000


	//----- nvinfo : EIATTR_FRAME_SIZE
	.align		4
.L_12:
        /*0048*/ 	.byte	0x04, 0x11
        /*004a*/ 	.short	(.L_14 - .L_13)
	.align		4
.L_13:
        /*004c*/ 	.word	index@(solve_lower_float)
        /*0050*/ 	.word	0x00000000


	//----- nvinfo : EIATTR_REGCOUNT
	.align		4
.L_14:
        /*0054*/ 	.byte	0x04, 0x2f
        /*0056*/ 	.short	(.L_16 - .L_15)
	.align		4
.L_15:
        /*0058*/ 	.word	index@(solve_lower_double)
        /*005c*/ 	.word	0x0000001a


	//----- nvinfo : EIATTR_FRAME_SIZE
	.align		4
.L_16:
        /*0060*/ 	.byte	0x04, 0x11
        /*0062*/ 	.short	(.L_18 - .L_17)
	.align		4
.L_17:
        /*0064*/ 	.word	index@($__internal_2_$__cuda_sm20_div_rn_f64_full)
        /*0068*/ 	.word	0x00000000


	//----- nvinfo : EIATTR_FRAME_SIZE
	.align		4
.L_18:
        /*006c*/ 	.byte	0x04, 0x11
        /*006e*/ 	.short	(.L_20 - .L_19)
	.align		4
.L_19:
        /*0070*/ 	.word	index@(solve_lower_double)
        /*0074*/ 	.word	0x00000000


	//----- nvinfo : EIATTR_REGCOUNT
	.align		4
.L_20:
        /*0078*/ 	.byte	0x04, 0x2f
        /*007a*/ 	.short	(.L_22 - .L_21)
	.align		4
.L_21:
        /*007c*/ 	.word	index@(solve_upper_float)
        /*0080*/ 	.word	0x00000016


	//----- nvinfo : EIATTR_FRAME_SIZE
	.align		4
.L_22:
        /*0084*/ 	.byte	0x04, 0x11
        /*0086*/ 	.short	(.L_24 - .L_23)
	.align		4
.L_23:
        /*0088*/ 	.word	index@($__internal_1_$__cuda_sm3x_div_rn_noftz_f32_slowpath)
        /*008c*/ 	.word	0x00000000


	//----- nvinfo : EIATTR_FRAME_SIZE
	.align		4
.L_24:
        /*0090*/ 	.byte	0x04, 0x11
        /*0092*/ 	.short	(.L_26 - .L_25)
	.align		4
.L_25:
        /*0094*/ 	.word	index@(solve_upper_float)
        /*0098*/ 	.word	0x00000000


	//----- nvinfo : EIATTR_REGCOUNT
	.align		4
.L_26:
        /*009c*/ 	.byte	0x04, 0x2f
        /*009e*/ 	.short	(.L_28 - .L_27)
	.align		4
.L_27:
        /*00a0*/ 	.word	index@(solve_upper_double)
        /*00a4*/ 	.word	0x0000001c


	//----- nvinfo : EIATTR_FRAME_SIZE
	.align		4
.L_28:
        /*00a8*/ 	.byte	0x04, 0x11
        /*00aa*/ 	.short	(.L_30 - .L_29)
	.align		4
.L_29:
        /*00ac*/ 	.word	index@($__internal_0_$__cuda_sm20_div_rn_f64_full)
        /*00b0*/ 	.word	0x00000000


	//----- nvinfo : EIATTR_FRAME_SIZE
	.align		4
.L_30:
        /*00b4*/ 	.byte	0x04, 0x11
        /*00b6*/ 	.short	(.L_32 - .L_31)
	.align		4
.L_31:
        /*00b8*/ 	.word	index@(solve_upper_double)
        /*00bc*/ 	.word	0x00000000


	//----- nvinfo : EIATTR_MIN_STACK_SIZE
	.align		4
.L_32:
        /*00c0*/ 	.byte	0x04, 0x12
        /*00c2*/ 	.short	(.L_34 - .L_33)
	.align		4
.L_33:
        /*00c4*/ 	.word	index@(solve_upper_double)
        /*00c8*/ 	.word	0x00000000


	//----- nvinfo : EIATTR_MIN_STACK_SIZE
	.align		4
.L_34:
        /*00cc*/ 	.byte	0x04, 0x12
        /*00ce*/ 	.short	(.L_36 - .L_35)
	.align		4
.L_35:
        /*00d0*/ 	.word	index@(solve_upper_float)
        /*00d4*/ 	.word	0x00000000


	//----- nvinfo : EIATTR_MIN_STACK_SIZE
	.align		4
.L_36:
        /*00d8*/ 	.byte	0x04, 0x12
        /*00da*/ 	.short	(.L_38 - .L_37)
	.align		4
.L_37:
        /*00dc*/ 	.word	index@(solve_lower_double)
        /*00e0*/ 	.word	0x00000000


	//----- nvinfo : EIATTR_MIN_STACK_SIZE
	.align		4
.L_38:
        /*00e4*/ 	.byte	0x04, 0x12
        /*00e6*/ 	.short	(.L_40 - .L_39)
	.align		4
.L_39:
        /*00e8*/ 	.word	index@(solve_lower_float)
        /*00ec*/ 	.word	0x00000000


	//----- nvinfo : EIATTR_MIN_STACK_SIZE
	.align		4
.L_40:
        /*00f0*/ 	.byte	0x04, 0x12
        /*00f2*/ 	.short	(.L_42 - .L_41)
	.align		4
.L_41:
        /*00f4*/ 	.word	index@(analysis_upper)
        /*00f8*/ 	.word	0x00000000


	//----- nvinfo : EIATTR_MIN_STACK_SIZE
	.align		4
.L_42:
        /*00fc*/ 	.byte	0x04, 0x12
        /*00fe*/ 	.short	(.L_44 - .L_43)
	.align		4
.L_43:
        /*0100*/ 	.word	index@(analysis_lower)
        /*0104*/ 	.word	0x00000000
.L_44:


//--------------------- .nv.compat                --------------------------
	.section	.nv.compat,"",@"SHT_CUDA_COMPAT_INFO"
	.align	4
        /*0000*/ 	.byte	0x02, 0x09, 0x00, 0x00, 0x02, 0x02, 0x01, 0x00, 0x02, 0x05, 0x05, 0x00, 0x03, 0x07, 0x01, 0x01
        /*0010*/ 	.byte	0x02, 0x03, 0x00, 0x00, 0x02, 0x06, 0x01, 0x00, 0x04, 0x0b, 0x08, 0x00, 0x01, 0x00, 0x00, 0x00
        /*0020*/ 	.byte	0x00, 0x00, 0x00, 0x00


//--------------------- .nv.info.solve_upper_double --------------------------
	.section	.nv.info.solve_upper_double,"",@"SHT_CUDA_INFO"
	.sectionflags	@""
	.align	4


	//----- nvinfo : EIATTR_CUDA_API_VERSION
	.align		4
        /*0000*/ 	.byte	0x04, 0x37
        /*0002*/ 	.short	(.L_46 - .L_45)
.L_45:
        /*0004*/ 	.word	0x00000082


	//----- nvinfo : EIATTR_KPARAM_INFO
	.align		4
.L_46:
        /*0008*/ 	.byte	0x04, 0x17
        /*000a*/ 	.short	(.L_48 - .L_47)
.L_47:
        /*000c*/ 	.word	0x00000000
        /*0010*/ 	.short	0x000a
        /*0012*/ 	.short	0x0048
        /*0014*/ 	.byte	0x00, 0xf5, 0x21, 0x00


	//----- nvinfo : EIATTR_KPARAM_INFO
	.align		4
.L_48:
        /*0018*/ 	.byte	0x04, 0x17
        /*001a*/ 	.short	(.L_50 - .L_49)
.L_49:
        /*001c*/ 	.word	0x00000000
        /*0020*/ 	.short	0x0009
        /*0022*/ 	.short	0x0040
        /*0024*/ 	.byte	0x00, 0xf5, 0x21, 0x00


	//----- nvinfo : EIATTR_KPARAM_INFO
	.align		4
.L_50:
        /*0028*/ 	.byte	0x04, 0x17
        /*002a*/ 	.short	(.L_52 - .L_51)
.L_51:
        /*002c*/ 	.word	0x00000000
        /*0030*/ 	.short	0x0008
        /*0032*/ 	.short	0x0038
        /*0034*/ 	.byte	0x00, 0xf5, 0x21, 0x00


	//----- nvinfo : EIATTR_KPARAM_INFO
	.align		4
.L_52:
        /*0038*/ 	.byte	0x04, 0x17
        /*003a*/ 	.short	(.L_54 - .L_53)
.L_53:
        /*003c*/ 	.word	0x00000000
        /*0040*/ 	.short	0x0007
        /*0042*/ 	.short	0x0030
        /*0044*/ 	.byte	0x00, 0xf5, 0x21, 0x00


	//----- nvinfo : EIATTR_KPARAM_INFO
	.align		4
.L_54:
        /*0048*/ 	.byte	0x04, 0x17
        /*004a*/ 	.short	(.L_56 - .L_55)
.L_55:
        /*004c*/ 	.word	0x00000000
        /*0050*/ 	.short	0x0006
        /*0052*/ 	.short	0x0028
        /*0054*/ 	.byte	0x00, 0xf5, 0x21, 0x00


	//----- nvinfo : EIATTR_KPARAM_INFO
	.align		4
.L_56:
        /*0058*/ 	.byte	0x04, 0x17
        /*005a*/ 	.short	(.L_58 - .L_57)
.L_57:
        /*005c*/ 	.word	0x00000000
        /*0060*/ 	.short	0x0005
        /*0062*/ 	.short	0x0020
        /*0064*/ 	.byte	0x00, 0xf5, 0x21, 0x00


	//----- nvinfo : EIATTR_KPARAM_INFO
	.align		4
.L_58:
        /*0068*/ 	.byte	0x04, 0x17
        /*006a*/ 	.short	(.L_60 - .L_59)
.L_59:
        /*006c*/ 	.word	0x00000000
        /*0070*/ 	.short	0x0004
        /*0072*/ 	.short	0x0018
        /*0074*/ 	.byte	0x00, 0xf5, 0x21, 0x00


	//----- nvinfo : EIATTR_KPARAM_INFO
	.align		4
.L_60:
        /*0078*/ 	.byte	0x04, 0x17
        /*007a*/ 	.short	(.L_62 - .L_61)
.L_61:
        /*007c*/ 	.word	0x00000000
        /*0080*/ 	.short	0x0003
        /*0082*/ 	.short	0x0010
        /*0084*/ 	.byte	0x00, 0xf5, 0x21, 0x00


	//----- nvinfo : EIATTR_KPARAM_INFO
	.align		4
.L_62:
        /*0088*/ 	.byte	0x04, 0x17
        /*008a*/ 	.short	(.L_64 - .L_63)
.L_63:
        /*008c*/ 	.word	0x00000000
        /*0090*/ 	.short	0x0002
        /*0092*/ 	.short	0x0008
        /*0094*/ 	.byte	0x00, 0xf5, 0x21, 0x00


	//----- nvinfo : EIATTR_KPARAM_INFO
	.align		4
.L_64:
        /*0098*/ 	.byte	0x04, 0x17
        /*009a*/ 	.short	(.L_66 - .L_65)
.L_65:
        /*009c*/ 	.word	0x00000000
        /*00a0*/ 	.short	0x0001
        /*00a2*/ 	.short	0x0004
        /*00a4*/ 	.byte	0x00, 0xf0, 0x11, 0x00


	//----- nvinfo : EIATTR_KPARAM_INFO
	.align		4
.L_66:
        /*00a8*/ 	.byte	0x04, 0x17
        /*00aa*/ 	.short	(.L_68 - .L_67)
.L_67:
        /*00ac*/ 	.word	0x00000000
        /*00b0*/ 	.short	0x0000
        /*00b2*/ 	.short	0x0000
        /*00b4*/ 	.byte	0x00, 0xf0, 0x11, 0x00


	//----- nvinfo : EIATTR_SPARSE_MMA_MASK
	.align		4
.L_68:
        /*00b8*/ 	.byte	0x03, 0x50
        /*00ba*/ 	.short	0x0000


	//----- nvinfo : EIATTR_MAXREG_COUNT
	.align		4
        /*00bc*/ 	.byte	0x03, 0x1b
        /*00be*/ 	.short	0x00ff


	//----- nvinfo : EIATTR_NUM_BARRIERS
	.align		4
        /*00c0*/ 	.byte	0x02, 0x4c
        /*00c2*/ 	.byte	0x01
	.zero		1


	//----- nvinfo : EIATTR_MERCURY_ISA_VERSION
	.align		4
        /*00c4*/ 	.byte	0x03, 0x5f
        /*00c6*/ 	.short	0x0101


	//----- nvinfo : EIATTR_VRC_CTA_INIT_COUNT
	.align		4
        /*00c8*/ 	.byte	0x02, 0x4a
	.zero		1
	.zero		1


	//----- nvinfo : EIATTR_EXIT_INSTR_OFFSETS
	.align		4
        /*00cc*/ 	.byte	0x04, 0x1c
        /*00ce*/ 	.short	(.L_70 - .L_69)


	//   ....[0]....
.L_69:
        /*00d0*/ 	.word	0x00000150


	//   ....[1]....
        /*00d4*/ 	.word	0x00000940


	//   ....[2]....
        /*00d8*/ 	.word	0x000009b0


	//----- nvinfo : EIATTR_CRS_STACK_SIZE
	.align		4
.L_70:
        /*00dc*/ 	.byte	0x04, 0x1e
        /*00de*/ 	.short	(.L_72 - .L_71)
.L_71:
        /*00e0*/ 	.word	0x00000000


	//----- nvinfo : EIATTR_CBANK_PARAM_SIZE
	.align		4
.L_72:
        /*00e4*/ 	.byte	0x03, 0x19
        /*00e6*/ 	.short	0x0050


	//----- nvinfo : EIATTR_PARAM_CBANK
	.align		4
        /*00e8*/ 	.byte	0x04, 0x0a
        /*00ea*/ 	.short	(.L_74 - .L_73)
	.align		4
.L_73:
        /*00ec*/ 	.word	index@(.nv.constant0.solve_upper_double)
        /*00f0*/ 	.short	0x0380
        /*00f2*/ 	.short	0x0050


	//----- nvinfo : EIATTR_SW_WAR
	.align		4
.L_74:
        /*00f4*/ 	.byte	0x04, 0x36
        /*00f6*/ 	.short	(.L_76 - .L_75)
.L_75:
        /*00f8*/ 	.word	0x00000008
.L_76:


//--------------------- .nv.info.solve_upper_float --------------------------
	.section	.nv.info.solve_upper_float,"",@"SHT_CUDA_INFO"
	.sectionflags	@""
	.align	4


	//----- nvinfo : EIATTR_CUDA_API_VERSION
	.align		4
        /*0000*/ 	.byte	0x04, 0x37
        /*0002*/ 	.short	(.L_78 - .L_77)
.L_77:
        /*0004*/ 	.word	0x00000082


	//----- nvinfo : EIATTR_KPARAM_INFO
	.align		4
.L_78:
        /*0008*/ 	.byte	0x04, 0x17
        /*000a*/ 	.short	(.L_80 - .L_79)
.L_79:
        /*000c*/ 	.word	0x00000000
        /*0010*/ 	.short	0x000a
        /*0012*/ 	.short	0x0048
        /*0014*/ 	.byte	0x00, 0xf5, 0x21, 0x00


	//----- nvinfo : EIATTR_KPARAM_INFO
	.align		4
.L_80:
        /*0018*/ 	.byte	0x04, 0x17
        /*001a*/ 	.short	(.L_82 - .L_81)
.L_81:
        /*001c*/ 	.word	0x00000000
        /*0020*/ 	.short	0x0009
        /*0022*/ 	.short	0x0040
        /*0024*/ 	.byte	0x00, 0xf5, 0x21, 0x00


	//----- nvinfo : EIATTR_KPARAM_INFO
	.align		4
.L_82:
        /*0028*/ 	.byte	0x04, 0x17
        /*002a*/ 	.short	(.L_84 - .L_83)
.L_83:
        /*002c*/ 	.word	0x00000000
        /*0030*/ 	.short	0x0008
        /*0032*/ 	.short	0x0038
        /*0034*/ 	.byte	0x00, 0xf5, 0x21, 0x00


	//----- nvinfo : EIATTR_KPARAM_INFO
	.align		4
.L_84:
        /*0038*/ 	.byte	0x04, 0x17
        /*003a*/ 	.short	(.L_86 - .L_85)
.L_85:
        /*003c*/ 	.word	0x00000000
        /*0040*/ 	.short	0x0007
        /*0042*/ 	.short	0x0030
        /*0044*/ 	.byte	0x00, 0xf5, 0x21, 0x00


	//----- nvinfo : EIATTR_KPARAM_INFO
	.align		4
.L_86:
        /*0048*/ 	.byte	0x04, 0x17
        /*004a*/ 	.short	(.L_88 - .L_87)
.L_87:
        /*004c*/ 	.word	0x00000000
        /*0050*/ 	.short	0x0006
        /*0052*/ 	.short	0x0028
        /*0054*/ 	.byte	0x00, 0xf5, 0x21, 0x00


	//----- nvinfo : EIATTR_KPARAM_INFO
	.align		4
.L_88:
        /*0058*/ 	.byte	0x04, 0x17
        /*005a*/ 	.short	(.L_90 - .L_89)
.L_89:
        /*005c*/ 	.word	0x00000000
        /*0060*/ 	.short	0x0005
        /*0062*/ 	.short	0x0020
        /*0064*/ 	.byte	0x00, 0xf5, 0x21, 0x00


	//----- nvinfo : EIATTR_KPARAM_INFO
	.align		4
.L_90:
        /*0068*/ 	.byte	0x04, 0x17
        /*006a*/ 	.short	(.L_92 - .L_91)
.L_91:
        /*006c*/ 	.word	0x00000000
        /*0070*/ 	.short	0x0004
        /*0072*/ 	.short	0x0018
        /*0074*/ 	.byte	0x00, 0xf5, 0x21, 0x00


	//----- nvinfo : EIATTR_KPARAM_INFO
	.align		4
.L_92:
        /*0078*/ 	.byte	0x04, 0x17
        /*007a*/ 	.short	(.L_94 - .L_93)
.L_93:
        /*007c*/ 	.word	0x00000000
        /*0080*/ 	.short	0x0003
        /*0082*/ 	.short	0x0010
        /*0084*/ 	.byte	0x00, 0xf5, 0x21, 0x00


	//----- nvinfo : EIATTR_KPARAM_INFO
	.align		4
.L_94:
        /*0088*/ 	.byte	0x04, 0x17
        /*008a*/ 	.short	(.L_96 - .L_95)
.L_95:
        /*008c*/ 	.word	0x00000000
        /*0090*/ 	.short	0x0002
        /*0092*/ 	.short	0x0008
        /*0094*/ 	.byte	0x00, 0xf5, 0x21, 0x00


	//----- nvinfo : EIATTR_KPARAM_INFO
	.align		4
.L_96:
        /*0098*/ 	.byte	0x04, 0x17
        /*009a*/ 	.short	(.L_98 - .L_97)
.L_97:
        /*009c*/ 	.word	0x00000000
        /*00a0*/ 	.short	0x0001
        /*00a2*/ 	.short	0x0004
        /*00a4*/ 	.byte	0x00, 0xf0, 0x11, 0x00


	//----- nvinfo : EIATTR_KPARAM_INFO
	.align		4
.L_98:
        /*00a8*/ 	.byte	0x04, 0x17
        /*00aa*/ 	.short	(.L_100 - .L_99)
.L_99:
        /*00ac*/ 	.word	0x00000000
        /*00b0*/ 	.short	0x0000
        /*00b2*/ 	.short	0x0000
        /*00b4*/ 	.byte	0x00, 0xf0, 0x11, 0x00


	//----- nvinfo : EIATTR_SPARSE_MMA_MASK
	.align		4
.L_100:
        /*00b8*/ 	.byte	0x03, 0x50
        /*00ba*/ 	.short	0x0000


	//----- nvinfo : EIATTR_MAXREG_COUNT
	.align		4
        /*00bc*/ 	.byte	0x03, 0x1b
        /*00be*/ 	.short	0x00ff


	//----- nvinfo : EIATTR_NUM_BARRIERS
	.align		4
        /*00c0*/ 	.byte	0x02, 0x4c
        /*00c2*/ 	.byte	0x01
	.zero		1


	//----- nvinfo : EIATTR_MERCURY_ISA_VERSION
	.align		4
        /*00c4*/ 	.byte	0x03, 0x5f
        /*00c6*/ 	.short	0x0101


	//----- nvinfo : EIATTR_VRC_CTA_INIT_COUNT
	.align		4
        /*00c8*/ 	.byte	0x02, 0x4a
	.zero		1
	.zero		1


	//----- nvinfo : EIATTR_EXIT_INSTR_OFFSETS
	.align		4
        /*00cc*/ 	.byte	0x04, 0x1c
        /*00ce*/ 	.short	(.L_102 - .L_101)


	//   ....[0]....
.L_101:
        /*00d0*/ 	.word	0x00000150


	//   ....[1]....
        /*00d4*/ 	.word	0x000008a0


	//   ....[2]....
        /*00d8*/ 	.word	0x00000900


	//----- nvinfo : EIATTR_CRS_STACK_SIZE
	.align		4
.L_102:
        /*00dc*/ 	.byte	0x04, 0x1e
        /*00de*/ 	.short	(.L_104 - .L_103)
.L_103:
        /*00e0*/ 	.word	0x00000000


	//----- nvinfo : EIATTR_CBANK_PARAM_SIZE
	.align		4
.L_104:
        /*00e4*/ 	.byte	0x03, 0x19
        /*00e6*/ 	.short	0x0050


	//----- nvinfo : EIATTR_PARAM_CBANK
	.align		4
        /*00e8*/ 	.byte	0x04, 0x0a
        /*00ea*/ 	.short	(.L_106 - .L_105)
	.align		4
.L_105:
        /*00ec*/ 	.word	index@(.nv.constant0.solve_upper_float)
        /*00f0*/ 	.short	0x0380
        /*00f2*/ 	.short	0x0050


	//----- nvinfo : EIATTR_SW_WAR
	.align		4
.L_106:
        /*00f4*/ 	.byte	0x04, 0x36
        /*00f6*/ 	.short	(.L_108 - .L_107)
.L_107:
        /*00f8*/ 	.word	0x00000008
.L_108:


//--------------------- .nv.info.solve_lower_double --------------------------
	.section	.nv.info.solve_lower_double,"",@"SHT_CUDA_INFO"
	.sectionflags	@""
	.align	4


	//----- nvinfo : EIATTR_CUDA_API_VERSION
	.align		4
        /*0000*/ 	.byte	0x04, 0x37
        /*0002*/ 	.short	(.L_110 - .L_109)
.L_109:
        /*0004*/ 	.word	0x00000082


	//----- nvinfo : EIATTR_KPARAM_INFO
	.align		4
.L_110:
        /*0008*/ 	.byte	0x04, 0x17
        /*000a*/ 	.short	(.L_112 - .L_111)
.L_111:
        /*000c*/ 	.word	0x00000000
        /*0010*/ 	.short	0x000a
        /*0012*/ 	.short	0x0048
        /*0014*/ 	.byte	0x00, 0xf5, 0x21, 0x00


	//----- nvinfo : EIATTR_KPARAM_INFO
	.align		4
.L_112:
        /*0018*/ 	.byte	0x04, 0x17
        /*001a*/ 	.short	(.L_114 - .L_113)
.L_113:
        /*001c*/ 	.word	0x00000000
        /*0020*/ 	.short	0x0009
        /*0022*/ 	.short	0x0040
        /*0024*/ 	.byte	0x00, 0xf5, 0x21, 0x00


	//----- nvinfo : EIATTR_KPARAM_INFO
	.align		4
.L_114:
        /*0028*/ 	.byte	0x04, 0x17
        /*002a*/ 	.short	(.L_116 - .L_115)
.L_115:
        /*002c*/ 	.word	0x00000000
        /*0030*/ 	.short	0x0008
        /*0032*/ 	.short	0x0038
        /*0034*/ 	.byte	0x00, 0xf5, 0x21, 0x00


	//----- nvinfo : EIATTR_KPARAM_INFO
	.align		4
.L_116:
        /*0038*/ 	.byte	0x04, 0x17
        /*003a*/ 	.short	(.L_118 - .L_117)
.L_117:
        /*003c*/ 	.word	0x00000000
        /*0040*/ 	.short	0x0007
        /*0042*/ 	.short	0x0030
        /*0044*/ 	.byte	0x00, 0xf5, 0x21, 0x00


	//----- nvinfo : EIATTR_KPARAM_INFO
	.align		4
.L_118:
        /*0048*/ 	.byte	0x04, 0x17
        /*004a*/ 	.short	(.L_120 - .L_119)
.L_119:
        /*004c*/ 	.word	0x00000000
        /*0050*/ 	.short	0x0006
        /*0052*/ 	.short	0x0028
        /*0054*/ 	.byte	0x00, 0xf5, 0x21, 0x00


	//----- nvinfo : EIATTR_KPARAM_INFO
	.align		4
.L_120:
        /*0058*/ 	.byte	0x04, 0x17
        /*005a*/ 	.short	(.L_122 - .L_121)
.L_121:
        /*005c*/ 	.word	0x00000000
        /*0060*/ 	.short	0x0005
        /*0062*/ 	.short	0x0020
        /*0064*/ 	.byte	0x00, 0xf5, 0x21, 0x00


	//----- nvinfo : EIATTR_KPARAM_INFO
	.align		4
.L_122:
        /*0068*/ 	.byte	0x04, 0x17
        /*006a*/ 	.short	(.L_124 - .L_123)
.L_123:
        /*006c*/ 	.word	0x00000000
        /*0070*/ 	.short	0x0004
        /*0072*/ 	.short	0x0018
        /*0074*/ 	.byte	0x00, 0xf5, 0x21, 0x00


	//----- nvinfo : EIATTR_KPARAM_INFO
	.align		4
.L_124:
        /*0078*/ 	.byte	0x04, 0x17
        /*007a*/ 	.short	(.L_126 - .L_125)
.L_125:
        /*007c*/ 	.word	0x00000000
        /*0080*/ 	.short	0x0003
        /*0082*/ 	.short	0x0010
        /*0084*/ 	.byte	0x00, 0xf5, 0x21, 0x00


	//----- nvinfo : EIATTR_KPARAM_INFO
	.align		4
.L_126:
        /*0088*/ 	.byte	0x04, 0x17
        /*008a*/ 	.short	(.L_128 - .L_127)
.L_127:
        /*008c*/ 	.word	0x00000000
        /*0090*/ 	.short	0x0002
        /*0092*/ 	.short	0x0008
        /*0094*/ 	.byte	0x00, 0xf5, 0x21, 0x00


	//----- nvinfo : EIATTR_KPARAM_INFO
	.align		4
.L_128:
        /*0098*/ 	.byte	0x04, 0x17
        /*009a*/ 	.short	(.L_130 - .L_129)
.L_129:
        /*009c*/ 	.word	0x00000000
        /*00a0*/ 	.short	0x0001
        /*00a2*/ 	.short	0x0004
        /*00a4*/ 	.byte	0x00, 0xf0, 0x11, 0x00


	//----- nvinfo : EIATTR_KPARAM_INFO
	.align		4
.L_130:
        /*00a8*/ 	.byte	0x04, 0x17
        /*00aa*/ 	.short	(.L_132 - .L_131)
.L_131:
        /*00ac*/ 	.word	0x00000000
        /*00b0*/ 	.short	0x0000
        /*00b2*/ 	.short	0x0000
        /*00b4*/ 	.byte	0x00, 0xf0, 0x11, 0x00


	//----- nvinfo : EIATTR_SPARSE_MMA_MASK
	.align		4
.L_132:
        /*00b8*/ 	.byte	0x03, 0x50
        /*00ba*/ 	.short	0x0000


	//----- nvinfo : EIATTR_MAXREG_COUNT
	.align		4
        /*00bc*/ 	.byte	0x03, 0x1b
        /*00be*/ 	.short	0x00ff


	//----- nvinfo : EIATTR_NUM_BARRIERS
	.align		4
        /*00c0*/ 	.byte	0x02, 0x4c
        /*00c2*/ 	.byte	0x01
	.zero		1


	//----- nvinfo : EIATTR_MERCURY_ISA_VERSION
	.align		4
        /*00c4*/ 	.byte	0x03, 0x5f
        /*00c6*/ 	.short	0x0101


	//----- nvinfo : EIATTR_VRC_CTA_INIT_COUNT
	.align		4
        /*00c8*/ 	.byte	0x02, 0x4a
	.zero		1
	.zero		1


	//----- nvinfo : EIATTR_EXIT_INSTR_OFFSETS
	.align		4
        /*00cc*/ 	.byte	0x04, 0x1c
        /*00ce*/ 	.short	(.L_134 - .L_133)


	//   ....[0]....
.L_133:
        /*00d0*/ 	.word	0x00000150


	//   ....[1]....
        /*00d4*/ 	.word	0x00000860


	//   ....[2]....
        /*00d8*/ 	.word	0x000008d0


	//----- nvinfo : EIATTR_CRS_STACK_SIZE
	.align		4
.L_134:
        /*00dc*/ 	.byte	0x04, 0x1e
        /*00de*/ 	.short	(.L_136 - .L_135)
.L_135:
        /*00e0*/ 	.word	0x00000000


	//----- nvinfo : EIATTR_CBANK_PARAM_SIZE
	.align		4
.L_136:
        /*00e4*/ 	.byte	0x03, 0x19
        /*00e6*/ 	.short	0x0050


	//----- nvinfo : EIATTR_PARAM_CBANK
	.align		4
        /*00e8*/ 	.byte	0x04, 0x0a
        /*00ea*/ 	.short	(.L_138 - .L_137)
	.align		4
.L_137:
        /*00ec*/ 	.word	index@(.nv.constant0.solve_lower_double)
        /*00f0*/ 	.short	0x0380
        /*00f2*/ 	.short	0x0050


	//----- nvinfo : EIATTR_SW_WAR
	.align		4
.L_138:
        /*00f4*/ 	.byte	0x04, 0x36
        /*00f6*/ 	.short	(.L_140 - .L_139)
.L_139:
        /*00f8*/ 	.word	0x00000008
.L_140:


//--------------------- .nv.info.solve_lower_float --------------------------
	.section	.nv.info.solve_lower_float,"",@"SHT_CUDA_INFO"
	.sectionflags	@""
	.align	4


	//----- nvinfo : EIATTR_CUDA_API_VERSION
	.align		4
        /*0000*/ 	.byte	0x04, 0x37
        /*0002*/ 	.short	(.L_142 - .L_141)
.L_141:
        /*0004*/ 	.word	0x00000082


	//----- nvinfo : EIATTR_KPARAM_INFO
	.align		4
.L_142:
        /*0008*/ 	.byte	0x04, 0x17
        /*000a*/ 	.short	(.L_144 - .L_143)
.L_143:
        /*000c*/ 	.word	0x00000000
        /*0010*/ 	.short	0x000a
        /*0012*/ 	.short	0x0048
        /*0014*/ 	.byte	0x00, 0xf5, 0x21, 0x00


	//----- nvinfo : EIATTR_KPARAM_INFO
	.align		4
.L_144:
        /*0018*/ 	.byte	0x04, 0x17
        /*001a*/ 	.short	(.L_146 - .L_145)
.L_145:
        /*001c*/ 	.word	0x00000000
        /*0020*/ 	.short	0x0009
        /*0022*/ 	.short	0x0040
        /*0024*/ 	.byte	0x00, 0xf5, 0x21, 0x00


	//----- nvinfo : EIATTR_KPARAM_INFO
	.align		4
.L_146:
        /*0028*/ 	.byte	0x04, 0x17
        /*002a*/ 	.short	(.L_148 - .L_147)
.L_147:
        /*002c*/ 	.word	0x00000000
        /*0030*/ 	.short	0x0008
        /*0032*/ 	.short	0x0038
        /*0034*/ 	.byte	0x00, 0xf5, 0x21, 0x00


	//----- nvinfo : EIATTR_KPARAM_INFO
	.align		4
.L_148:
        /*0038*/ 	.byte	0x04, 0x17
        /*003a*/ 	.short	(.L_150 - .L_149)
.L_149:
        /*003c*/ 	.word	0x00000000
        /*0040*/ 	.short	0x0007
        /*0042*/ 	.short	0x0030
        /*0044*/ 	.byte	0x00, 0xf5, 0x21, 0x00


	//----- nvinfo : EIATTR_KPARAM_INFO
	.align		4
.L_150:
        /*0048*/ 	.byte	0x04, 0x17
        /*004a*/ 	.short	(.L_152 - .L_151)
.L_151:
        /*004c*/ 	.word	0x00000000
        /*0050*/ 	.short	0x0006
        /*0052*/ 	.short	0x0028
        /*0054*/ 	.byte	0x00, 0xf5, 0x21, 0x00


	//----- nvinfo : EIATTR_KPARAM_INFO
	.align		4
.L_152:
        /*0058*/ 	.byte	0x04, 0x17
        /*005a*/ 	.short	(.L_154 - .L_153)
.L_153:
        /*005c*/ 	.word	0x00000000
        /*0060*/ 	.short	0x0005
        /*0062*/ 	.short	0x0020
        /*0064*/ 	.byte	0x00, 0xf5, 0x21, 0x00


	//----- nvinfo : EIATTR_KPARAM_INFO
	.align		4
.L_154:
        /*0068*/ 	.byte	0x04, 0x17
        /*006a*/ 	.short	(.L_156 - .L_155)
.L_155:
        /*006c*/ 	.word	0x00000000
        /*0070*/ 	.short	0x0004
        /*0072*/ 	.short	0x0018
        /*0074*/ 	.byte	0x00, 0xf5, 0x21, 0x00


	//----- nvinfo : EIATTR_KPARAM_INFO
	.align		4
.L_156:
        /*0078*/ 	.byte	0x04, 0x17
        /*007a*/ 	.short	(.L_158 - .L_157)
.L_157:
        /*007c*/ 	.word	0x00000000
        /*0080*/ 	.short	0x0003
        /*0082*/ 	.short	0x0010
        /*0084*/ 	.byte	0x00, 0xf5, 0x21, 0x00


	//----- nvinfo : EIATTR_KPARAM_INFO
	.align		4
.L_158:
        /*0088*/ 	.byte	0x04, 0x17
        /*008a*/ 	.short	(.L_160 - .L_159)
.L_159:
        /*008c*/ 	.word	0x00000000
        /*0090*/ 	.short	0x0002
        /*0092*/ 	.short	0x0008
        /*0094*/ 	.byte	0x00, 0xf5, 0x21, 0x00


	//----- nvinfo : EIATTR_KPARAM_INFO
	.align		4
.L_160:
        /*0098*/ 	.byte	0x04, 0x17
        /*009a*/ 	.short	(.L_162 - .L_161)
.L_161:
        /*009c*/ 	.word	0x00000000
        /*00a0*/ 	.short	0x0001
        /*00a2*/ 	.short	0x0004
        /*00a4*/ 	.byte	0x00, 0xf0, 0x11, 0x00


	//----- nvinfo : EIATTR_KPARAM_INFO
	.align		4
.L_162:
        /*00a8*/ 	.byte	0x04, 0x17
        /*00aa*/ 	.short	(.L_164 - .L_163)
.L_163:
        /*00ac*/ 	.word	0x00000000
        /*00b0*/ 	.short	0x0000
        /*00b2*/ 	.short	0x0000
        /*00b4*/ 	.byte	0x00, 0xf0, 0x11, 0x00


	//----- nvinfo : EIATTR_SPARSE_MMA_MASK
	.align		4
.L_164:
        /*00b8*/ 	.byte	0x03, 0x50
        /*00ba*/ 	.short	0x0000


	//----- nvinfo : EIATTR_MAXREG_COUNT
	.align		4
        /*00bc*/ 	.byte	0x03, 0x1b
        /*00be*/ 	.short	0x00ff


	//----- nvinfo : EIATTR_NUM_BARRIERS
	.align		4
        /*00c0*/ 	.byte	0x02, 0x4c
        /*00c2*/ 	.byte	0x01
	.zero		1


	//----- nvinfo : EIATTR_MERCURY_ISA_VERSION
	.align		4
        /*00c4*/ 	.byte	0x03, 0x5f
        /*00c6*/ 	.short	0x0101


	//----- nvinfo : EIATTR_VRC_CTA_INIT_COUNT
	.align		4
        /*00c8*/ 	.byte	0x02, 0x4a
	.zero		1
	.zero		1


	//----- nvinfo : EIATTR_EXIT_INSTR_OFFSETS
	.align		4
        /*00cc*/ 	.byte	0x04, 0x1c
        /*00ce*/ 	.short	(.L_166 - .L_165)


	//   ....[0]....
.L_165:
        /*00d0*/ 	.word	0x00000150


	//   ....[1]....
        /*00d4*/ 	.word	0x000007f0


	//   ....[2]....
        /*00d8*/ 	.word	0x00000850


	//----- nvinfo : EIATTR_CRS_STACK_SIZE
	.align		4
.L_166:
        /*00dc*/ 	.byte	0x04, 0x1e
        /*00de*/ 	.short	(.L_168 - .L_167)
.L_167:
        /*00e0*/ 	.word	0x00000000


	//----- nvinfo : EIATTR_CBANK_PARAM_SIZE
	.align		4
.L_168:
        /*00e4*/ 	.byte	0x03, 0x19
        /*00e6*/ 	.short	0x0050


	//----- nvinfo : EIATTR_PARAM_CBANK
	.align		4
        /*00e8*/ 	.byte	0x04, 0x0a
        /*00ea*/ 	.short	(.L_170 - .L_169)
	.align		4
.L_169:
        /*00ec*/ 	.word	index@(.nv.constant0.solve_lower_float)
        /*00f0*/ 	.short	0x0380
        /*00f2*/ 	.short	0x0050


	//----- nvinfo : EIATTR_SW_WAR
	.align		4
.L_170:
        /*00f4*/ 	.byte	0x04, 0x36
        /*00f6*/ 	.short	(.L_172 - .L_171)
.L_171:
        /*00f8*/ 	.word	0x00000008
.L_172:


//--------------------- .nv.info.analysis_upper   --------------------------
	.section	.nv.info.analysis_upper,"",@"SHT_CUDA_INFO"
	.sectionflags	@""
	.align	4


	//----- nvinfo : EIATTR_CUDA_API_VERSION
	.align		4
        /*0000*/ 	.byte	0x04, 0x37
        /*0002*/ 	.short	(.L_174 - .L_173)
.L_173:
        /*0004*/ 	.word	0x00000082


	//----- nvinfo : EIATTR_KPARAM_INFO
	.align		4
.L_174:
        /*0008*/ 	.byte	0x04, 0x17
        /*000a*/ 	.short	(.L_176 - .L_175)
.L_175:
        /*000c*/ 	.word	0x00000000
        /*0010*/ 	.short	0x0005
        /*0012*/ 	.short	0x0028
        /*0014*/ 	.byte	0x00, 0xf5, 0x21, 0x00


	//----- nvinfo : EIATTR_KPARAM_INFO
	.align		4
.L_176:
        /*0018*/ 	.byte	0x04, 0x17
        /*001a*/ 	.short	(.L_178 - .L_177)
.L_177:
        /*001c*/ 	.word	0x00000000
        /*0020*/ 	.short	0x0004
        /*0022*/ 	.short	0x0020
        /*0024*/ 	.byte	0x00, 0xf5, 0x21, 0x00


	//----- nvinfo : EIATTR_KPARAM_INFO
	.align		4
.L_178:
        /*0028*/ 	.byte	0x04, 0x17
        /*002a*/ 	.short	(.L_180 - .L_179)
.L_179:
        /*002c*/ 	.word	0x00000000
        /*0030*/ 	.short	0x0003
        /*0032*/ 	.short	0x0018
        /*0034*/ 	.byte	0x00, 0xf5, 0x21, 0x00


	//----- nvinfo : EIATTR_KPARAM_INFO
	.align		4
.L_180:
        /*0038*/ 	.byte	0x04, 0x17
        /*003a*/ 	.short	(.L_182 - .L_181)
.L_181:
        /*003c*/ 	.word	0x00000000
        /*0040*/ 	.short	0x0002
        /*0042*/ 	.short	0x0010
        /*0044*/ 	.byte	0x00, 0xf5, 0x21, 0x00


	//----- nvinfo : EIATTR_KPARAM_INFO
	.align		4
.L_182:
        /*0048*/ 	.byte	0x04, 0x17
        /*004a*/ 	.short	(.L_184 - .L_183)
.L_183:
        /*004c*/ 	.word	0x00000000
        /*0050*/ 	.short	0x0001
        /*0052*/ 	.short	0x0008
        /*0054*/ 	.byte	0x00, 0xf5, 0x21, 0x00


	//----- nvinfo : EIATTR_KPARAM_INFO
	.align		4
.L_184:
        /*0058*/ 	.byte	0x04, 0x17
        /*005a*/ 	.short	(.L_186 - .L_185)
.L_185:
        /*005c*/ 	.word	0x00000000
        /*0060*/ 	.short	0x0000
        /*0062*/ 	.short	0x0000
        /*0064*/ 	.byte	0x00, 0xf0, 0x11, 0x00


	//----- nvinfo : EIATTR_SPARSE_MMA_MASK
	.align		4
.L_186:
        /*0068*/ 	.byte	0x03, 0x50
        /*006a*/ 	.short	0x0000


	//----- nvinfo : EIATTR_MAXREG_COUNT
	.align		4
        /*006c*/ 	.byte	0x03, 0x1b
        /*006e*/ 	.short	0x00ff


	//----- nvinfo : EIATTR_MERCURY_ISA_VERSION
	.align		4
        /*0070*/ 	.byte	0x03, 0x5f
        /*0072*/ 	.short	0x0101


	//----- nvinfo : EIATTR_INT_WARP_WIDE_INSTR_OFFSETS
	.align		4
        /*0074*/ 	.byte	0x04, 0x31
        /*0076*/ 	.short	(.L_188 - .L_187)


	//   ....[0]....
.L_187:
        /*0078*/ 	.word	0x00000020


	//   ....[1]....
        /*007c*/ 	.word	0x000000d0


	//   ....[2]....
        /*0080*/ 	.word	0x00000360


	//   ....[3]....
        /*0084*/ 	.word	0x00000370


	//----- nvinfo : EIATTR_VRC_CTA_INIT_COUNT
	.align		4
.L_188:
        /*0088*/ 	.byte	0x02, 0x4a
	.zero		1
	.zero		1


	//----- nvinfo : EIATTR_EXIT_INSTR_OFFSETS
	.align		4
        /*008c*/ 	.byte	0x04, 0x1c
        /*008e*/ 	.short	(.L_190 - .L_189)


	//   ....[0]....
.L_189:
        /*0090*/ 	.word	0x00000120


	//   ....[1]....
        /*0094*/ 	.word	0x00000470


	//   ....[2]....
        /*0098*/ 	.word	0x000004a0


	//----- nvinfo : EIATTR_CRS_STACK_SIZE
	.align		4
.L_190:
        /*009c*/ 	.byte	0x04, 0x1e
        /*009e*/ 	.short	(.L_192 - .L_191)
.L_191:
        /*00a0*/ 	.word	0x00000000


	//----- nvinfo : EIATTR_CBANK_PARAM_SIZE
	.align		4
.L_192:
        /*00a4*/ 	.byte	0x03, 0x19
        /*00a6*/ 	.short	0x0030


	//----- nvinfo : EIATTR_PARAM_CBANK
	.align		4
        /*00a8*/ 	.byte	0x04, 0x0a
        /*00aa*/ 	.short	(.L_194 - .L_193)
	.align		4
.L_193:
        /*00ac*/ 	.word	index@(.nv.constant0.analysis_upper)
        /*00b0*/ 	.short	0x0380
        /*00b2*/ 	.short	0x0030


	//----- nvinfo : EIATTR_SW_WAR
	.align		4
.L_194:
        /*00b4*/ 	.byte	0x04, 0x36
        /*00b6*/ 	.short	(.L_196 - .L_195)
.L_195:
        /*00b8*/ 	.word	0x00000008
.L_196:


//--------------------- .nv.info.analysis_lower   --------------------------
	.section	.nv.info.analysis_lower,"",@"SHT_CUDA_INFO"
	.sectionflags	@""
	.align	4


	//----- nvinfo : EIATTR_CUDA_API_VERSION
	.align		4
        /*0000*/ 	.byte	0x04, 0x37
        /*0002*/ 	.short	(.L_198 - .L_197)
.L_197:
        /*0004*/ 	.word	0x00000082


	//----- nvinfo : EIATTR_KPARAM_INFO
	.align		4
.L_198:
        /*0008*/ 	.byte	0x04, 0x17
        /*000a*/ 	.short	(.L_200 - .L_199)
.L_199:
        /*000c*/ 	.word	0x00000000
        /*0010*/ 	.short	0x0005
        /*0012*/ 	.short	0x0028
        /*0014*/ 	.byte	0x00, 0xf5, 0x21, 0x00


	//----- nvinfo : EIATTR_KPARAM_INFO
	.align		4
.L_200:
        /*0018*/ 	.byte	0x04, 0x17
        /*001a*/ 	.short	(.L_202 - .L_201)
.L_201:
        /*001c*/ 	.word	0x00000000
        /*0020*/ 	.short	0x0004
        /*0022*/ 	.short	0x0020
        /*0024*/ 	.byte	0x00, 0xf5, 0x21, 0x00


	//----- nvinfo : EIATTR_KPARAM_INFO
	.align		4
.L_202:
        /*0028*/ 	.byte	0x04, 0x17
        /*002a*/ 	.short	(.L_204 - .L_203)
.L_203:
        /*002c*/ 	.word	0x00000000
        /*0030*/ 	.short	0x0003
        /*0032*/ 	.short	0x0018
        /*0034*/ 	.byte	0x00, 0xf5, 0x21, 0x00


	//----- nvinfo : EIATTR_KPARAM_INFO
	.align		4
.L_204:
        /*0038*/ 	.byte	0x04, 0x17
        /*003a*/ 	.short	(.L_206 - .L_205)
.L_205:
        /*003c*/ 	.word	0x00000000
        /*0040*/ 	.short	0x0002
        /*0042*/ 	.short	0x0010
        /*0044*/ 	.byte	0x00, 0xf5, 0x21, 0x00


	//----- nvinfo : EIATTR_KPARAM_INFO
	.align		4
.L_206:
        /*0048*/ 	.byte	0x04, 0x17
        /*004a*/ 	.short	(.L_208 - .L_207)
.L_207:
        /*004c*/ 	.word	0x00000000
        /*0050*/ 	.short	0x0001
        /*0052*/ 	.short	0x0008
        /*0054*/ 	.byte	0x00, 0xf5, 0x21, 0x00


	//----- nvinfo : EIATTR_KPARAM_INFO
	.align		4
.L_208:
        /*0058*/ 	.byte	0x04, 0x17
        /*005a*/ 	.short	(.L_210 - .L_209)
.L_209:
        /*005c*/ 	.word	0x00000000
        /*0060*/ 	.short	0x0000
        /*0062*/ 	.short	0x0000
        /*0064*/ 	.byte	0x00, 0xf0, 0x11, 0x00


	//----- nvinfo : EIATTR_SPARSE_MMA_MASK
	.align		4
.L_210:
        /*0068*/ 	.byte	0x03, 0x50
        /*006a*/ 	.short	0x0000


	//----- nvinfo : EIATTR_MAXREG_COUNT
	.align		4
        /*006c*/ 	.byte	0x03, 0x1b
        /*006e*/ 	.short	0x00ff


	//----- nvinfo : EIATTR_MERCURY_ISA_VERSION
	.align		4
        /*0070*/ 	.byte	0x03, 0x5f
        /*0072*/ 	.short	0x0101


	//----- nvinfo : EIATTR_INT_WARP_WIDE_INSTR_OFFSETS
	.align		4
        /*0074*/ 	.byte	0x04, 0x31
        /*0076*/ 	.short	(.L_212 - .L_211)


	//   ....[0]....
.L_211:
        /*0078*/ 	.word	0x00000020


	//   ....[1]....
        /*007c*/ 	.word	0x000000d0


	//   ....[2]....
        /*0080*/ 	.word	0x00000330


	//   ....[3]....
        /*0084*/ 	.word	0x00000360


	//----- nvinfo : EIATTR_VRC_CTA_INIT_COUNT
	.align		4
.L_212:
        /*0088*/ 	.byte	0x02, 0x4a
	.zero		1
	.zero		1


	//----- nvinfo : EIATTR_EXIT_INSTR_OFFSETS
	.align		4
        /*008c*/ 	.byte	0x04, 0x1c
        /*008e*/ 	.short	(.L_214 - .L_213)


	//   ....[0]....
.L_213:
        /*0090*/ 	.word	0x00000100


	//   ....[1]....
        /*0094*/ 	.word	0x00000460


	//   ....[2]....
        /*0098*/ 	.word	0x00000490


	//----- nvinfo : EIATTR_CRS_STACK_SIZE
	.align		4
.L_214:
        /*009c*/ 	.byte	0x04, 0x1e
        /*009e*/ 	.short	(.L_216 - .L_215)
.L_215:
        /*00a0*/ 	.word	0x00000000


	//----- nvinfo : EIATTR_CBANK_PARAM_SIZE
	.align		4
.L_216:
        /*00a4*/ 	.byte	0x03, 0x19
        /*00a6*/ 	.short	0x0030


	//----- nvinfo : EIATTR_PARAM_CBANK
	.align		4
        /*00a8*/ 	.byte	0x04, 0x0a
        /*00aa*/ 	.short	(.L_218 - .L_217)
	.align		4
.L_217:
        /*00ac*/ 	.word	index@(.nv.constant0.analysis_lower)
        /*00b0*/ 	.short	0x0380
        /*00b2*/ 	.short	0x0030


	//----- nvinfo : EIATTR_SW_WAR
	.align		4
.L_218:
        /*00b4*/ 	.byte	0x04, 0x36
        /*00b6*/ 	.short	(.L_220 - .L_219)
.L_219:
        /*00b8*/ 	.word	0x00000008
.L_220:


//--------------------- .nv.callgraph             --------------------------
	.section	.nv.callgraph,"",@"SHT_CUDA_CALLGRAPH"
	.align	4
	.sectionentsize	8
	.align		4
        /*0000*/ 	.word	0x00000000
	.align		4
        /*0004*/ 	.word	0xffffffff
	.align		4
        /*0008*/ 	.word	0x00000000
	.align		4
        /*000c*/ 	.word	0xfffffffe
	.align		4
        /*0010*/ 	.word	0x00000000
	.align		4
        /*0014*/ 	.word	0xfffffffd
	.align		4
        /*0018*/ 	.word	0x00000000
	.align		4
        /*001c*/ 	.word	0xfffffffc


//--------------------- .nv.constant4             --------------------------
	.section	.nv.constant4,"a",@progbits
	.align	8
	.align		8
.nv.constant4:
        /*0000*/ 	.dword	row_idx


//--------------------- .text.solve_upper_double  --------------------------
	.section	.text.solve_upper_double,"ax",@progbits
	.align	128
        .global         solve_upper_double
        .type           solve_upper_double,@function
        .size           solve_upper_double,(.L_x_112 - solve_upper_double)
        .other          solve_upper_double,@"STO_CUDA_ENTRY STV_DEFAULT"
solve_upper_double:
.text.solve_upper_double:
[----:B------:R-:W-:Y:S01]  /*0000*/  LDC R1, c[0x0][0x37c] ;  /* 0x0000df00ff017b82 */ /* 0x000fe20000000800 */
[----:B------:R-:W0:Y:S01]  /*0010*/  S2R R9, SR_TID.X ;  /* 0x0000000000097919 */ /* 0x000e220000002100 */
[----:B------:R-:W1:Y:S01]  /*0020*/  LDCU.64 UR8, c[0x0][0x358] ;  /* 0x00006b00ff0877ac */ /* 0x000e620008000a00 */
[----:B------:R-:W-:Y:S01]  /*0030*/  BSSY.RECONVERGENT B0, `(.L_x_0) ;  /* 0x000000a000007945 */ /* 0x000fe20003800200 */
[----:B0-----:R-:W-:-:S13]  /*0040*/  ISETP.NE.AND P0, PT, R9, RZ, PT ;  /* 0x000000ff0900720c */ /* 0x001fda0003f05270 */
[----:B-1----:R-:W-:Y:S05]  /*0050*/  @P0 BRA `(.L_x_1) ;  /* 0x00000000001c0947 */ /* 0x002fea0003800000 */
[----:B------:R-:W0:Y:S01]  /*0060*/  LDC.64 R2, c[0x0][0x388] ;  /* 0x0000e200ff027b82 */ /* 0x000e220000000a00 */
[----:B------:R-:W-:-:S05]  /*0070*/  IMAD.MOV.U32 R5, RZ, RZ, 0x1 ;  /* 0x00000001ff057424 */ /* 0x000fca00078e00ff */
[----:B0-----:R-:W2:Y:S02]  /*0080*/  ATOMG.E.ADD.STRONG.GPU PT, R2, desc[UR8][R2.64], R5 ;  /* 0x80000005020279a8 */ /* 0x001ea400081ef108 */
[----:B------:R-:W0:Y:S01]  /*0090*/  S2UR UR5, SR_CgaCtaId ;  /* 0x00000000000579c3 */ /* 0x000e220000008800 */
[----:B------:R-:W-:Y:S02]  /*00a0*/  UMOV UR4, 0x400 ;  /* 0x0000040000047882 */ /* 0x000fe40000000000 */
[----:B0-----:R-:W-:-:S09]  /*00b0*/  ULEA UR4, UR5, UR4, 0x18 ;  /* 0x0000000405047291 */ /* 0x001fd2000f8ec0ff */
[----:B--2---:R0:W-:Y:S03]  /*00c0*/  STS [UR4], R2 ;  /* 0x00000002ff007988 */ /* 0x0041e60008000804 */
.L_x_1:
[----:B------:R-:W-:Y:S05]  /*00d0*/  BSYNC.RECONVERGENT B0 ;  /* 0x0000000000007941 */ /* 0x000fea0003800200 */
.L_x_0:
[----:B------:R-:W1:Y:S08]  /*00e0*/  S2UR UR5, SR_CgaCtaId ;  /* 0x00000000000579c3 */ /* 0x000e700000008800 */
[----:B------:R-:W-:Y:S06]  /*00f0*/  BAR.SYNC.DEFER_BLOCKING 0x0 ;  /* 0x0000000000007b1d */ /* 0x000fec0000010000 */
[----:B------:R-:W-:-:S02]  /*0100*/  UMOV UR4, 0x400 ;  /* 0x0000040000047882 */ /* 0x000fc40000000000 */
[----:B-1----:R-:W-:-:S09]  /*0110*/  ULEA UR4, UR5, UR4, 0x18 ;  /* 0x0000000405047291 */ /* 0x002fd2000f8ec0ff */
[----:B------:R-:W1:Y:S02]  /*0120*/  LDS R5, [UR4] ;  /* 0x00000004ff057984 */ /* 0x000e640008000800 */
[----:B------:R-:W1:Y:S02]  /*0130*/  LDCU UR4, c[0x0][0x384] ;  /* 0x00007080ff0477ac */ /* 0x000e640008000800 */
[----:B-1----:R-:W-:-:S13]  /*0140*/  ISETP.GE.AND P0, PT, R5, UR4, PT ;  /* 0x0000000405007c0c */ /* 0x002fda000bf06270 */
[----:B------:R-:W-:Y:S05]  /*0150*/  @P0 EXIT ;  /* 0x000000000000094d */ /* 0x000fea0003800000 */
[----:B0-----:R-:W0:Y:S01]  /*0160*/  LDC.64 R2, c[0x0][0x390] ;  /* 0x0000e400ff027b82 */ /* 0x001e220000000a00 */
[----:B------:R-:W1:Y:S07]  /*0170*/  LDCU UR4, c[0x0][0x380] ;  /* 0x00007000ff0477ac */ /* 0x000e6e0008000800 */
[----:B------:R-:W2:Y:S08]  /*0180*/  LDC.64 R14, c[0x0][0x3a0] ;  /* 0x0000e800ff0e7b82 */ /* 0x000eb00000000a00 */
[----:B------:R-:W3:Y:S01]  /*0190*/  LDC.64 R10, c[0x0][0x3b0] ;  /* 0x0000ec00ff0a7b82 */ /* 0x000ee20000000a00 */
[----:B0-----:R-:W-:-:S07]  /*01a0*/  IMAD.WIDE R2, R5, 0x4, R2 ;  /* 0x0000000405027825 */ /* 0x001fce00078e0202 */
[----:B------:R-:W0:Y:S01]  /*01b0*/  LDC.64 R4, c[0x0][0x3b8] ;  /* 0x0000ee00ff047b82 */ /* 0x000e220000000a00 */
[----:B------:R-:W2:Y:S01]  /*01c0*/  LDG.E R0, desc[UR8][R2.64] ;  /* 0x0000000802007981 */ /* 0x000ea2000c1e1900 */
[----:B-1----:R-:W-:Y:S01]  /*01d0*/  ISETP.GE.AND P0, PT, R9, UR4, PT ;  /* 0x0000000409007c0c */ /* 0x002fe2000bf06270 */
[----:B--2---:R-:W-:-:S05]  /*01e0*/  IMAD.WIDE R14, R0, 0x4, R14 ;  /* 0x00000004000e7825 */ /* 0x004fca00078e020e */
[----:B------:R-:W3:Y:S04]  /*01f0*/  LDG.E R8, desc[UR8][R14.64] ;  /* 0x000000080e087981 */ /* 0x000ee8000c1e1900 */
[----:B------:R-:W2:Y:S01]  /*0200*/  LDG.E R13, desc[UR8][R14.64+0x4] ;  /* 0x000004080e0d7981 */ /* 0x000ea2000c1e1900 */
[----:B------:R-:W-:-:S04]  /*0210*/  IMAD R17, R0, UR4, R9 ;  /* 0x0000000400117c24 */ /* 0x000fc8000f8e0209 */
[----:B0-----:R-:W-:-:S05]  /*0220*/  IMAD.WIDE R4, R17, 0x8, R4 ;  /* 0x0000000811047825 */ /* 0x001fca00078e0204 */
[----:B------:R0:W5:Y:S01]  /*0230*/  @!P0 LDG.E.64.STRONG.SYS R6, desc[UR8][R4.64] ;  /* 0x0000000804068981 */ /* 0x000162000c1f5b00 */
[----:B---3--:R-:W-:-:S06]  /*0240*/  IMAD.WIDE R10, R8, 0x8, R10 ;  /* 0x00000008080a7825 */ /* 0x008fcc00078e020a */
[----:B------:R-:W5:Y:S01]  /*0250*/  LDG.E.64 R10, desc[UR8][R10.64] ;  /* 0x000000080a0a7981 */ /* 0x000f62000c1e1b00 */
[----:B--2---:R-:W-:-:S05]  /*0260*/  VIADD R13, R13, 0xffffffff ;  /* 0xffffffff0d0d7836 */ /* 0x004fca0000000000 */
[----:B------:R-:W-:-:S13]  /*0270*/  ISETP.GT.AND P1, PT, R13, R8, PT ;  /* 0x000000080d00720c */ /* 0x000fda0003f24270 */
[----:B0-----:R-:W-:Y:S05]  /*0280*/  @!P1 BRA `(.L_x_2) ;  /* 0x00000004000c9947 */ /* 0x001fea0003800000 */
[----:B------:R-:W-:-:S07]  /*0290*/  IMAD.MOV.U32 R12, RZ, RZ, R13 ;  /* 0x000000ffff0c7224 */ /* 0x000fce00078e000d */
.L_x_12:
[----:B------:R-:W-:-:S05]  /*02a0*/  IMAD.IADD R15, R13, 0x1, -R12 ;  /* 0x000000010d0f7824 */ /* 0x000fca00078e0a0c */
[----:B0-----:R-:W-:-:S04]  /*02b0*/  SHF.R.S32.HI R16, RZ, 0x1f, R15 ;  /* 0x0000001fff107819 */ /* 0x001fc8000001140f */
[----:B------:R-:W-:-:S04]  /*02c0*/  LEA.HI R16, R16, R15, RZ, 0x7 ;  /* 0x0000000f10107211 */ /* 0x000fc800078f38ff */
[----:B------:R-:W-:-:S05]  /*02d0*/  LOP3.LUT R16, R16, 0xffffff80, RZ, 0xc0, !PT ;  /* 0xffffff8010107812 */ /* 0x000fca00078ec0ff */
[----:B------:R-:W-:-:S05]  /*02e0*/  IMAD.IADD R15, R15, 0x1, -R16 ;  /* 0x000000010f0f7824 */ /* 0x000fca00078e0a10 */
[----:B------:R-:W-:-:S13]  /*02f0*/  ISETP.NE.AND P0, PT, R15, RZ, PT ;  /* 0x000000ff0f00720c */ /* 0x000fda0003f05270 */
[----:B-12---:R-:W-:Y:S05]  /*0300*/  @P0 BRA `(.L_x_3) ;  /* 0x0000000000580947 */ /* 0x006fea0003800000 */
[----:B------:R-:W-:Y:S01]  /*0310*/  IMAD.IADD R21, R12, 0x1, -R9 ;  /* 0x000000010c157824 */ /* 0x000fe200078e0a09 */
[----:B------:R-:W-:Y:S04]  /*0320*/  BSSY.RECONVERGENT B0, `(.L_x_4) ;  /* 0x0000013000007945 */ /* 0x000fe80003800200 */
[----:B------:R-:W-:-:S13]  /*0330*/  ISETP.GT.AND P0, PT, R21, R8, PT ;  /* 0x000000081500720c */ /* 0x000fda0003f04270 */
[----:B------:R-:W-:Y:S05]  /*0340*/  @!P0 BRA `(.L_x_5) ;  /* 0x0000000000408947 */ /* 0x000fea0003800000 */
[----:B------:R-:W0:Y:S08]  /*0350*/  LDC.64 R18, c[0x0][0x3b0] ;  /* 0x0000ec00ff127b82 */ /* 0x000e300000000a00 */
[----:B------:R-:W1:Y:S01]  /*0360*/  LDC.64 R16, c[0x0][0x3a8] ;  /* 0x0000ea00ff107b82 */ /* 0x000e620000000a00 */
[----:B0-----:R-:W-:-:S04]  /*0370*/  IMAD.WIDE R18, R21, 0x8, R18 ;  /* 0x0000000815127825 */ /* 0x001fc800078e0212 */
[----:B-1----:R-:W-:Y:S02]  /*0380*/  IMAD.WIDE R20, R21, 0x4, R16 ;  /* 0x0000000415147825 */ /* 0x002fe400078e0210 */
[----:B------:R-:W2:Y:S04]  /*0390*/  LDG.E.64 R16, desc[UR8][R18.64] ;  /* 0x0000000812107981 */ /* 0x000ea8000c1e1b00 */
[----:B------:R-:W3:Y:S01]  /*03a0*/  LDG.E R20, desc[UR8][R20.64] ;  /* 0x0000000814147981 */ /* 0x000ee2000c1e1900 */
[----:B------:R-:W0:Y:S01]  /*03b0*/  S2UR UR6, SR_CgaCtaId ;  /* 0x00000000000679c3 */ /* 0x000e220000008800 */
[----:B------:R-:W-:Y:S02]  /*03c0*/  UMOV UR5, 0x400 ;  /* 0x0000040000057882 */ /* 0x000fe40000000000 */
[----:B------:R-:W-:-:S02]  /*03d0*/  UIADD3 UR4, UPT, UPT, UR5, 0x208, URZ ;  /* 0x0000020805047890 */ /* 0x000fc4000fffe0ff */
[----:B------:R-:W-:Y:S02]  /*03e0*/  UIADD3 UR5, UPT, UPT, UR5, 0x4, URZ ;  /* 0x0000000405057890 */ /* 0x000fe4000fffe0ff */
[----:B0-----:R-:W-:Y:S02]  /*03f0*/  ULEA UR4, UR6, UR4, 0x18 ;  /* 0x0000000406047291 */ /* 0x001fe4000f8ec0ff */
[----:B------:R-:W-:-:S04]  /*0400*/  ULEA UR5, UR6, UR5, 0x18 ;  /* 0x0000000506057291 */ /* 0x000fc8000f8ec0ff */
[C---:B------:R-:W-:Y:S02]  /*0410*/  LEA R23, R9.reuse, UR4, 0x3 ;  /* 0x0000000409177c11 */ /* 0x040fe4000f8e18ff */
[----:B------:R-:W-:-:S03]  /*0420*/  LEA R25, R9, UR5, 0x2 ;  /* 0x0000000509197c11 */ /* 0x000fc6000f8e10ff */
[----:B--2---:R0:W-:Y:S04]  /*0430*/  STS.64 [R23], R16 ;  /* 0x0000001017007388 */ /* 0x0041e80000000a00 */
[----:B---3--:R0:W-:Y:S02]  /*0440*/  STS [R25], R20 ;  /* 0x0000001419007388 */ /* 0x0081e40000000800 */
.L_x_5:
[----:B------:R-:W-:Y:S05]  /*0450*/  BSYNC.RECONVERGENT B0 ;  /* 0x0000000000007941 */ /* 0x000fea0003800200 */
.L_x_4:
[----:B------:R-:W-:Y:S06]  /*0460*/  BAR.SYNC.DEFER_BLOCKING 0x0 ;  /* 0x0000000000007b1d */ /* 0x000fec0000010000 */
.L_x_3:
[----:B------:R-:W1:Y:S01]  /*0470*/  LDCU UR6, c[0x0][0x380] ;  /* 0x00007000ff0677ac */ /* 0x000e620008000800 */
[----:B------:R-:W-:Y:S01]  /*0480*/  BSSY.RECONVERGENT B0, `(.L_x_6) ;  /* 0x000000e000007945 */ /* 0x000fe20003800200 */
[C---:B------:R-:W-:Y:S02]  /*0490*/  ISETP.NE.AND P1, PT, R9.reuse, RZ, PT ;  /* 0x000000ff0900720c */ /* 0x040fe40003f25270 */
[----:B-1----:R-:W-:-:S13]  /*04a0*/  ISETP.GE.AND P0, PT, R9, UR6, PT ;  /* 0x0000000609007c0c */ /* 0x002fda000bf06270 */
[----:B------:R-:W-:Y:S05]  /*04b0*/  @P0 BRA `(.L_x_7) ;  /* 0x0000000000280947 */ /* 0x000fea0003800000 */
[----:B------:R-:W1:Y:S01]  /*04c0*/  S2R R14, SR_CgaCtaId ;  /* 0x00000000000e7919 */ /* 0x000e620000008800 */
[----:B------:R-:W-:-:S05]  /*04d0*/  MOV R2, 0x400 ;  /* 0x0000040000027802 */ /* 0x000fca0000000f00 */
[C---:B------:R-:W-:Y:S02]  /*04e0*/  VIADD R3, R2.reuse, 0x4 ;  /* 0x0000000402037836 */ /* 0x040fe40000000000 */
[----:B0-----:R-:W-:-:S03]  /*04f0*/  VIADD R17, R2, 0x208 ;  /* 0x0000020802117836 */ /* 0x001fc60000000000 */
[C---:B-1----:R-:W-:Y:S02]  /*0500*/  LEA R2, R14.reuse, R3, 0x18 ;  /* 0x000000030e027211 */ /* 0x042fe400078ec0ff */
[----:B------:R-:W-:-:S03]  /*0510*/  LEA R16, R14, R17, 0x18 ;  /* 0x000000110e107211 */ /* 0x000fc600078ec0ff */
[C---:B------:R-:W-:Y:S02]  /*0520*/  IMAD R14, R15.reuse, 0x4, R2 ;  /* 0x000000040f0e7824 */ /* 0x040fe400078e0202 */
[----:B------:R-:W-:-:S04]  /*0530*/  IMAD R2, R15, 0x8, R16 ;  /* 0x000000080f027824 */ /* 0x000fc800078e0210 */
[----:B------:R-:W1:Y:S04]  /*0540*/  LDS R14, [R14] ;  /* 0x000000000e0e7984 */ /* 0x000e680000000800 */
[----:B------:R-:W2:Y:S02]  /*0550*/  LDS.64 R2, [R2] ;  /* 0x0000000002027984 */ /* 0x000ea40000000a00 */
.L_x_7:
[----:B------:R-:W-:Y:S05]  /*0560*/  BSYNC.RECONVERGENT B0 ;  /* 0x0000000000007941 */ /* 0x000fea0003800200 */
.L_x_6:
[----:B------:R-:W-:Y:S05]  /*0570*/  @P1 BRA `(.L_x_8) ;  /* 0x00000000001c1947 */ /* 0x000fea0003800000 */
[----:B------:R-:W0:Y:S02]  /*0580*/  LDCU.64 UR4, c[0x0][0x398] ;  /* 0x00007300ff0477ac */ /* 0x000e240008000a00 */
[----:B01----:R-:W-:-:S04]  /*0590*/  IADD3 R16, P1, PT, R14, UR4, RZ ;  /* 0x000000040e107c10 */ /* 0x003fc8000ff3e0ff */
[----:B------:R-:W-:-:S09]  /*05a0*/  LEA.HI.X.SX32 R17, R14, UR5, 0x1, P1 ;  /* 0x000000050e117c11 */ /* 0x000fd200088f0eff */
.L_x_9:
[----:B------:R-:W3:Y:S01]  /*05b0*/  LDG.E.U8.STRONG.SYS R15, desc[UR8][R16.64] ;  /* 0x00000008100f7981 */ /* 0x000ee2000c1f5100 */
[----:B------:R-:W-:Y:S05]  /*05c0*/  YIELD ;  /* 0x0000000000007946 */ /* 0x000fea0003800000 */
[----:B---3--:R-:W-:-:S13]  /*05d0*/  ISETP.NE.AND P1, PT, R15, RZ, PT ;  /* 0x000000ff0f00720c */ /* 0x008fda0003f25270 */
[----:B------:R-:W-:Y:S05]  /*05e0*/  @!P1 BRA `(.L_x_9) ;  /* 0xfffffffc00f09947 */ /* 0x000fea000383ffff */
.L_x_8:
[----:B------:R-:W-:Y:S05]  /*05f0*/  WARPSYNC.ALL ;  /* 0x0000000000007948 */ /* 0x000fea0003800000 */
[----:B------:R-:W-:Y:S06]  /*0600*/  BAR.SYNC.DEFER_BLOCKING 0x0 ;  /* 0x0000000000007b1d */ /* 0x000fec0000010000 */
[----:B------:R-:W-:Y:S04]  /*0610*/  BSSY.RECONVERGENT B0, `(.L_x_10) ;  /* 0x0000007000007945 */ /* 0x000fe80003800200 */
[----:B------:R-:W-:Y:S05]  /*0620*/  @P0 BRA `(.L_x_11) ;  /* 0x0000000000140947 */ /* 0x000fea0003800000 */
[----:B0-----:R-:W0:Y:S01]  /*0630*/  LDC.64 R16, c[0x0][0x3b8] ;  /* 0x0000ee00ff107b82 */ /* 0x001e220000000a00 */
[----:B-1----:R-:W-:-:S04]  /*0640*/  IMAD R15, R14, UR6, R9 ;  /* 0x000000060e0f7c24 */ /* 0x002fc8000f8e0209 */
[----:B0-----:R-:W-:-:S06]  /*0650*/  IMAD.WIDE R16, R15, 0x8, R16 ;  /* 0x000000080f107825 */ /* 0x001fcc00078e0210 */
[----:B------:R-:W2:Y:S02]  /*0660*/  LDG.E.64.STRONG.SYS R16, desc[UR8][R16.64] ;  /* 0x0000000810107981 */ /* 0x000ea4000c1f5b00 */
[----:B--2--5:R-:W-:-:S11]  /*0670*/  DFMA R6, -R2, R16, R6 ;  /* 0x000000100206722b */ /* 0x024fd60000000106 */
.L_x_11:
[----:B------:R-:W-:Y:S05]  /*0680*/  BSYNC.RECONVERGENT B0 ;  /* 0x0000000000007941 */ /* 0x000fea0003800200 */
.L_x_10:
[----:B------:R-:W-:-:S05]  /*0690*/  VIADD R12, R12, 0xffffffff ;  /* 0xffffffff0c0c7836 */ /* 0x000fca0000000000 */
[----:B------:R-:W-:-:S13]  /*06a0*/  ISETP.GT.AND P1, PT, R12, R8, PT ;  /* 0x000000080c00720c */ /* 0x000fda0003f24270 */
[----:B------:R-:W-:Y:S05]  /*06b0*/  @P1 BRA `(.L_x_12) ;  /* 0xfffffff800f81947 */ /* 0x000fea000383ffff */
.L_x_2:
[----:B------:R-:W-:Y:S04]  /*06c0*/  BSSY.RECONVERGENT B0, `(.L_x_13) ;  /* 0x0000021000007945 */ /* 0x000fe80003800200 */
[----:B------:R-:W-:Y:S05]  /*06d0*/  @P0 BRA `(.L_x_14) ;  /* 0x00000000007c0947 */ /* 0x000fea0003800000 */
[----:B--2--5:R-:W2:Y:S01]  /*06e0*/  MUFU.RCP64H R3, R11 ;  /* 0x0000000b00037308 */ /* 0x024ea20000001800 */
[----:B------:R-:W-:Y:S01]  /*06f0*/  IMAD.MOV.U32 R2, RZ, RZ, 0x1 ;  /* 0x00000001ff027424 */ /* 0x000fe200078e00ff */
[----:B------:R-:W-:Y:S01]  /*0700*/  FSETP.GEU.AND P1, PT, |R7|, 6.5827683646048100446e-37, PT ;  /* 0x036000000700780b */ /* 0x000fe20003f2e200 */
[----:B------:R-:W-:Y:S04]  /*0710*/  BSSY.RECONVERGENT B1, `(.L_x_15) ;  /* 0x0000012000017945 */ /* 0x000fe80003800200 */
[----:B--2---:R-:W-:-:S08]  /*0720*/  DFMA R12, -R10, R2, 1 ;  /* 0x3ff000000a0c742b */ /* 0x004fd00000000102 */
[----:B------:R-:W-:-:S08]  /*0730*/  DFMA R12, R12, R12, R12 ;  /* 0x0000000c0c0c722b */ /* 0x000fd0000000000c */
[----:B------:R-:W-:-:S08]  /*0740*/  DFMA R12, R2, R12, R2 ;  /* 0x0000000c020c722b */ /* 0x000fd00000000002 */
[----:B------:R-:W-:-:S08]  /*0750*/  DFMA R2, -R10, R12, 1 ;  /* 0x3ff000000a02742b */ /* 0x000fd0000000010c */
[----:B------:R-:W-:-:S08]  /*0760*/  DFMA R2, R12, R2, R12 ;  /* 0x000000020c02722b */ /* 0x000fd0000000000c */
[----:B------:R-:W-:-:S08]  /*0770*/  DMUL R12, R2, R6 ;  /* 0x00000006020c7228 */ /* 0x000fd00000000000 */
[----:B-1----:R-:W-:-:S08]  /*0780*/  DFMA R14, -R10, R12, R6 ;  /* 0x0000000c0a0e722b */ /* 0x002fd00000000106 */
[----:B------:R-:W-:-:S10]  /*0790*/  DFMA R2, R2, R14, R12 ;  /* 0x0000000e0202722b */ /* 0x000fd4000000000c */
[----:B------:R-:W-:-:S05]  /*07a0*/  FFMA R8, RZ, R11, R3 ;  /* 0x0000000bff087223 */ /* 0x000fca0000000003 */
[----:B------:R-:W-:-:S13]  /*07b0*/  FSETP.GT.AND P0, PT, |R8|, 1.469367938527859385e-39, PT ;  /* 0x001000000800780b */ /* 0x000fda0003f04200 */
[----:B------:R-:W-:Y:S05]  /*07c0*/  @P0 BRA P1, `(.L_x_16) ;  /* 0x0000000000180947 */ /* 0x000fea0000800000 */
[----:B------:R-:W-:Y:S01]  /*07d0*/  IMAD.MOV.U32 R2, RZ, RZ, R6 ;  /* 0x000000ffff027224 */ /* 0x000fe200078e0006 */
[----:B------:R-:W-:Y:S01]  /*07e0*/  MOV R8, 0x810 ;  /* 0x0000081000087802 */ /* 0x000fe20000000f00 */
[----:B------:R-:W-:-:S07]  /*07f0*/  IMAD.MOV.U32 R3, RZ, RZ, R7 ;  /* 0x000000ffff037224 */ /* 0x000fce00078e0007 */
[----:B0-----:R-:W-:Y:S05]  /*0800*/  CALL.REL.NOINC `($__internal_0_$__cuda_sm20_div_rn_f64_full) ;  /* 0x00000000006c7944 */ /* 0x001fea0003c00000 */
[----:B------:R-:W-:Y:S02]  /*0810*/  IMAD.MOV.U32 R2, RZ, RZ, R14 ;  /* 0x000000ffff027224 */ /* 0x000fe400078e000e */
[----:B------:R-:W-:-:S07]  /*0820*/  IMAD.MOV.U32 R3, RZ, RZ, R15 ;  /* 0x000000ffff037224 */ /* 0x000fce00078e000f */
.L_x_16:
[----:B------:R-:W-:Y:S05]  /*0830*/  BSYNC.RECONVERGENT B1 ;  /* 0x0000000000017941 */ /* 0x000fea0003800200 */
.L_x_15:
[----:B------:R-:W1:Y:S01]  /*0840*/  LDC.64 R6, c[0x0][0x3c8] ;  /* 0x0000f200ff067b82 */ /* 0x000e620000000a00 */
[----:B------:R3:W-:Y:S01]  /*0850*/  STG.E.64.STRONG.SYS desc[UR8][R4.64], R2 ;  /* 0x0000000204007986 */ /* 0x0007e2000c115b08 */
[----:B------:R-:W2:Y:S06]  /*0860*/  LDCU UR4, c[0x0][0x380] ;  /* 0x00007000ff0477ac */ /* 0x000eac0008000800 */
[----:B------:R-:W4:Y:S01]  /*0870*/  LDC.64 R10, c[0x0][0x3c0] ;  /* 0x0000f000ff0a7b82 */ /* 0x000f220000000a00 */
[----:B-1----:R-:W-:-:S06]  /*0880*/  IMAD.WIDE R6, R0, 0x4, R6 ;  /* 0x0000000400067825 */ /* 0x002fcc00078e0206 */
[----:B------:R-:W2:Y:S02]  /*0890*/  LDG.E R6, desc[UR8][R6.64] ;  /* 0x0000000806067981 */ /* 0x000ea4000c1e1900 */
[----:B--2---:R-:W-:-:S04]  /*08a0*/  IMAD R13, R6, UR4, R9 ;  /* 0x00000004060d7c24 */ /* 0x004fc8000f8e0209 */
[----:B----4-:R-:W-:-:S05]  /*08b0*/  IMAD.WIDE R10, R13, 0x8, R10 ;  /* 0x000000080d0a7825 */ /* 0x010fca00078e020a */
[----:B------:R3:W-:Y:S02]  /*08c0*/  STG.E.64 desc[UR8][R10.64], R2 ;  /* 0x000000020a007986 */ /* 0x0007e4000c101b08 */
.L_x_14:
[----:B------:R-:W-:Y:S05]  /*08d0*/  BSYNC.RECONVERGENT B0 ;  /* 0x0000000000007941 */ /* 0x000fea0003800200 */
.L_x_13:
[----:B------:R-:W-:Y:S01]  /*08e0*/  ISETP.NE.AND P0, PT, R9, RZ, PT ;  /* 0x000000ff0900720c */ /* 0x000fe20003f05270 */
[----:B------:R-:W-:Y:S06]  /*08f0*/  MEMBAR.SC.GPU ;  /* 0x0000000000007992 */ /* 0x000fec0000002000 */
[----:B------:R-:W-:-:S00]  /*0900*/  ERRBAR ;  /* 0x00000000000079ab */ /* 0x000fc00000000000 */
[----:B------:R-:W-:Y:S06]  /*0910*/  CGAERRBAR ;  /* 0x00000000000075ab */ /* 0x000fec0000000000 */
[----:B------:R-:W-:Y:S02]  /*0920*/  CCTL.IVALL ;  /* 0x00000000ff00798f */ /* 0x000fe40002000000 */
[----:B------:R-:W-:Y:S06]  /*0930*/  BAR.SYNC.DEFER_BLOCKING 0x0 ;  /* 0x0000000000007b1d */ /* 0x000fec0000010000 */
[----:B------:R-:W-:Y:S05]  /*0940*/  @P0 EXIT ;  /* 0x000000000000094d */ /* 0x000fea0003800000 */
[----:B--23--:R-:W2:Y:S01]  /*0950*/  LDC.64 R2, c[0x0][0x398] ;  /* 0x0000e600ff027b82 */ /* 0x00cea20000000a00 */
[----:B------:R-:W-:Y:S01]  /*0960*/  IMAD.MOV.U32 R4, RZ, RZ, 0x1 ;  /* 0x00000001ff047424 */ /* 0x000fe200078e00ff */
[----:B--2---:R-:W-:-:S04]  /*0970*/  IADD3 R2, P0, PT, R0, R2, RZ ;  /* 0x0000000200027210 */ /* 0x004fc80007f1e0ff */
[----:B------:R-:W-:Y:S02]  /*0980*/  LEA.HI.X.SX32 R3, R0, R3, 0x1, P0 ;  /* 0x0000000300037211 */ /* 0x000fe400000f0eff */
[----:B------:R-:W-:-:S05]  /*0990*/  PRMT R0, R4, 0x7610, R0 ;  /* 0x0000761004007816 */ /* 0x000fca0000000000 */
[----:B------:R-:W-:Y:S01]  /*09a0*/  STG.E.U8.STRONG.SYS desc[UR8][R2.64], R0 ;  /* 0x0000000002007986 */ /* 0x000fe2000c115108 */
[----:B------:R-:W-:Y:S05]  /*09b0*/  EXIT ;  /* 0x000000000000794d */ /* 0x000fea0003800000 */
        .weak           $__internal_0_$__cuda_sm20_div_rn_f64_full
        .type           $__internal_0_$__cuda_sm20_div_rn_f64_full,@function
        .size           $__internal_0_$__cuda_sm20_div_rn_f64_full,(.L_x_112 - $__internal_0_$__cuda_sm20_div_rn_f64_full)
$__internal_0_$__cuda_sm20_div_rn_f64_full:
[C---:B------:R-:W-:Y:S01]  /*09c0*/  FSETP.GEU.AND P0, PT, |R11|.reuse, 1.469367938527859385e-39, PT ;  /* 0x001000000b00780b */ /* 0x040fe20003f0e200 */
[--C-:B------:R-:W-:Y:S01]  /*09d0*/  IMAD.MOV.U32 R12, RZ, RZ, R10.reuse ;  /* 0x000000ffff0c7224 */ /* 0x100fe200078e000a */
[----:B------:R-:W-:Y:S01]  /*09e0*/  LOP3.LUT R6, R11, 0x800fffff, RZ, 0xc0, !PT ;  /* 0x800fffff0b067812 */ /* 0x000fe200078ec0ff */
[----:B------:R-:W-:Y:S01]  /*09f0*/  IMAD.MOV.U32 R13, RZ, RZ, R11 ;  /* 0x000000ffff0d7224 */ /* 0x000fe200078e000b */
[C---:B------:R-:W-:Y:S01]  /*0a00*/  FSETP.GEU.AND P2, PT, |R3|.reuse, 1.469367938527859385e-39, PT ;  /* 0x001000000300780b */ /* 0x040fe20003f4e200 */
[----:B------:R-:W-:Y:S01]  /*0a10*/  IMAD.MOV.U32 R16, RZ, RZ, 0x1 ;  /* 0x00000001ff107424 */ /* 0x000fe200078e00ff */
[----:B------:R-:W-:Y:S01]  /*0a20*/  LOP3.LUT R7, R6, 0x3ff00000, RZ, 0xfc, !PT ;  /* 0x3ff0000006077812 */ /* 0x000fe200078efcff */
[----:B------:R-:W-:Y:S01]  /*0a30*/  IMAD.MOV.U32 R6, RZ, RZ, R10 ;  /* 0x000000ffff067224 */ /* 0x000fe200078e000a */
[----:B------:R-:W-:Y:S01]  /*0a40*/  LOP3.LUT R14, R3, 0x7ff00000, RZ, 0xc0, !PT ;  /* 0x7ff00000030e7812 */ /* 0x000fe200078ec0ff */
[----:B------:R-:W-:Y:S01]  /*0a50*/  IMAD.MOV.U32 R10, RZ, RZ, R2 ;  /* 0x000000ffff0a7224 */ /* 0x000fe200078e0002 */
[----:B------:R-:W-:Y:S01]  /*0a60*/  LOP3.LUT R21, R11, 0x7ff00000, RZ, 0xc0, !PT ;  /* 0x7ff000000b157812 */ /* 0x000fe200078ec0ff */
[----:B------:R-:W-:Y:S02]  /*0a70*/  BSSY.RECONVERGENT B2, `(.L_x_17) ;  /* 0x000004f000027945 */ /* 0x000fe40003800200 */
[----:B------:R-:W-:Y:S01]  /*0a80*/  @!P0 DMUL R6, R12, 8.98846567431157953865e+307 ;  /* 0x7fe000000c068828 */ /* 0x000fe20000000000 */
[----:B------:R-:W-:-:S03]  /*0a90*/  ISETP.GE.U32.AND P1, PT, R14, R21, PT ;  /* 0x000000150e00720c */ /* 0x000fc60003f26070 */
[----:B------:R-:W-:Y:S02]  /*0aa0*/  @!P2 LOP3.LUT R15, R13, 0x7ff00000, RZ, 0xc0, !PT ;  /* 0x7ff000000d0fa812 */ /* 0x000fe400078ec0ff */
[----:B------:R-:W0:Y:S02]  /*0ab0*/  MUFU.RCP64H R17, R7 ;  /* 0x0000000700117308 */ /* 0x000e240000001800 */
[----:B------:R-:W-:Y:S01]  /*0ac0*/  @!P2 ISETP.GE.U32.AND P3, PT, R14, R15, PT ;  /* 0x0000000f0e00a20c */ /* 0x000fe20003f66070 */
[----:B------:R-:W-:-:S05]  /*0ad0*/  IMAD.MOV.U32 R15, RZ, RZ, 0x1ca00000 ;  /* 0x1ca00000ff0f7424 */ /* 0x000fca00078e00ff */
[----:B------:R-:W-:-:S04]  /*0ae0*/  SEL R11, R15, 0x63400000, !P1 ;  /* 0x634000000f0b7807 */ /* 0x000fc80004800000 */
[----:B------:R-:W-:Y:S01]  /*0af0*/  LOP3.LUT R11, R11, 0x800fffff, R3, 0xf8, !PT ;  /* 0x800fffff0b0b7812 */ /* 0x000fe200078ef803 */
[----:B0-----:R-:W-:-:S08]  /*0b00*/  DFMA R18, R16, -R6, 1 ;  /* 0x3ff000001012742b */ /* 0x001fd00000000806 */
[----:B------:R-:W-:-:S08]  /*0b10*/  DFMA R18, R18, R18, R18 ;  /* 0x000000121212722b */ /* 0x000fd00000000012 */
[----:B------:R-:W-:Y:S01]  /*0b20*/  DFMA R16, R16, R18, R16 ;  /* 0x000000121010722b */ /* 0x000fe20000000010 */
[----:B------:R-:W-:-:S04]  /*0b30*/  @!P2 SEL R19, R15, 0x63400000, !P3 ;  /* 0x634000000f13a807 */ /* 0x000fc80005800000 */
[----:B------:R-:W-:-:S03]  /*0b40*/  @!P2 LOP3.LUT R22, R19, 0x80000000, R3, 0xf8, !PT ;  /* 0x800000001316a812 */ /* 0x000fc600078ef803 */
[----:B------:R-:W-:Y:S01]  /*0b50*/  DFMA R18, R16, -R6, 1 ;  /* 0x3ff000001012742b */ /* 0x000fe20000000806 */
[----:B------:R-:W-:Y:S01]  /*0b60*/  @!P2 LOP3.LUT R23, R22, 0x100000, RZ, 0xfc, !PT ;  /* 0x001000001617a812 */ /* 0x000fe200078efcff */
[----:B------:R-:W-:-:S06]  /*0b70*/  @!P2 IMAD.MOV.U32 R22, RZ, RZ, RZ ;  /* 0x000000ffff16a224 */ /* 0x000fcc00078e00ff */
[----:B------:R-:W-:Y:S02]  /*0b80*/  DFMA R16, R16, R18, R16 ;  /* 0x000000121010722b */ /* 0x000fe40000000010 */
[----:B------:R-:W-:Y:S01]  /*0b90*/  @!P2 DFMA R10, R10, 2, -R22 ;  /* 0x400000000a0aa82b */ /* 0x000fe20000000816 */
[----:B------:R-:W-:Y:S02]  /*0ba0*/  IMAD.MOV.U32 R22, RZ, RZ, R14 ;  /* 0x000000ffff167224 */ /* 0x000fe400078e000e */
[----:B------:R-:W-:Y:S01]  /*0bb0*/  IMAD.MOV.U32 R23, RZ, RZ, R21 ;  /* 0x000000ffff177224 */ /* 0x000fe200078e0015 */
[----:B------:R-:W-:-:S04]  /*0bc0*/  @!P0 LOP3.LUT R23, R7, 0x7ff00000, RZ, 0xc0, !PT ;  /* 0x7ff0000007178812 */ /* 0x000fc800078ec0ff */
[----:B------:R-:W-:Y:S02]  /*0bd0*/  DMUL R18, R16, R10 ;  /* 0x0000000a10127228 */ /* 0x000fe40000000000 */
[----:B------:R-:W-:Y:S01]  /*0be0*/  @!P2 LOP3.LUT R22, R11, 0x7ff00000, RZ, 0xc0, !PT ;  /* 0x7ff000000b16a812 */ /* 0x000fe200078ec0ff */
[----:B------:R-:W-:-:S04]  /*0bf0*/  VIADD R25, R23, 0xffffffff ;  /* 0xffffffff17197836 */ /* 0x000fc80000000000 */
[----:B------:R-:W-:Y:S01]  /*0c00*/  VIADD R24, R22, 0xffffffff ;  /* 0xffffffff16187836 */ /* 0x000fe20000000000 */
[----:B------:R-:W-:-:S04]  /*0c10*/  DFMA R20, R18, -R6, R10 ;  /* 0x800000061214722b */ /* 0x000fc8000000000a */
[----:B------:R-:W-:-:S04]  /*0c20*/  ISETP.GT.U32.AND P0, PT, R24, 0x7feffffe, PT ;  /* 0x7feffffe1800780c */ /* 0x000fc80003f04070 */
[----:B------:R-:W-:Y:S01]  /*0c30*/  ISETP.GT.U32.OR P0, PT, R25, 0x7feffffe, P0 ;  /* 0x7feffffe1900780c */ /* 0x000fe20000704470 */
[----:B------:R-:W-:-:S12]  /*0c40*/  DFMA R16, R16, R20, R18 ;  /* 0x000000141010722b */ /* 0x000fd80000000012 */
[----:B------:R-:W-:Y:S05]  /*0c50*/  @P0 BRA `(.L_x_18) ;  /* 0x00000000006c0947 */ /* 0x000fea0003800000 */
[----:B------:R-:W-:-:S04]  /*0c60*/  LOP3.LUT R3, R13, 0x7ff00000, RZ, 0xc0, !PT ;  /* 0x7ff000000d037812 */ /* 0x000fc800078ec0ff */
[CC--:B------:R-:W-:Y:S02]  /*0c70*/  VIADDMNMX R2, R14.reuse, -R3.reuse, 0xb9600000, !PT ;  /* 0xb96000000e027446 */ /* 0x0c0fe40007800903 */
[----:B------:R-:W-:Y:S02]  /*0c80*/  ISETP.GE.U32.AND P0, PT, R14, R3, PT ;  /* 0x000000030e00720c */ /* 0x000fe40003f06070 */
[----:B------:R-:W-:Y:S02]  /*0c90*/  VIMNMX R2, PT, PT, R2, 0x46a00000, PT ;  /* 0x46a0000002027848 */ /* 0x000fe40003fe0100 */
[----:B------:R-:W-:-:S05]  /*0ca0*/  SEL R15, R15, 0x63400000, !P0 ;  /* 0x634000000f0f7807 */ /* 0x000fca0004000000 */
[----:B------:R-:W-:Y:S02]  /*0cb0*/  IMAD.IADD R18, R2, 0x1, -R15 ;  /* 0x0000000102127824 */ /* 0x000fe400078e0a0f */
[----:B------:R-:W-:Y:S02]  /*0cc0*/  IMAD.MOV.U32 R2, RZ, RZ, RZ ;  /* 0x000000ffff027224 */ /* 0x000fe400078e00ff */
[----:B------:R-:W-:-:S06]  /*0cd0*/  VIADD R3, R18, 0x7fe00000 ;  /* 0x7fe0000012037836 */ /* 0x000fcc0000000000 */
[----:B------:R-:W-:-:S10]  /*0ce0*/  DMUL R14, R16, R2 ;  /* 0x00000002100e7228 */ /* 0x000fd40000000000 */
[----:B------:R-:W-:-:S13]  /*0cf0*/  FSETP.GTU.AND P0, PT, |R15|, 1.469367938527859385e-39, PT ;  /* 0x001000000f00780b */ /* 0x000fda0003f0c200 */
[----:B------:R-:W-:Y:S05]  /*0d00*/  @P0 BRA `(.L_x_19) ;  /* 0x0000000000940947 */ /* 0x000fea0003800000 */
[----:B------:R-:W-:Y:S01]  /*0d10*/  DFMA R6, R16, -R6, R10 ;  /* 0x800000061006722b */ /* 0x000fe2000000000a */
[----:B------:R-:W-:-:S09]  /*0d20*/  IMAD.MOV.U32 R2, RZ, RZ, RZ ;  /* 0x000000ffff027224 */ /* 0x000fd200078e00ff */
[C---:B------:R-:W-:Y:S02]  /*0d30*/  FSETP.NEU.AND P0, PT, R7.reuse, RZ, PT ;  /* 0x000000ff0700720b */ /* 0x040fe40003f0d000 */
[----:B------:R-:W-:-:S04]  /*0d40*/  LOP3.LUT R13, R7, 0x80000000, R13, 0x48, !PT ;  /* 0x80000000070d7812 */ /* 0x000fc800078e480d */
[----:B------:R-:W-:-:S07]  /*0d50*/  LOP3.LUT R3, R13, R3, RZ, 0xfc, !PT ;  /* 0x000000030d037212 */ /* 0x000fce00078efcff */
[----:B------:R-:W-:Y:S05]  /*0d60*/  @!P0 BRA `(.L_x_19) ;  /* 0x00000000007c8947 */ /* 0x000fea0003800000 */
[----:B------:R-:W-:Y:S01]  /*0d70*/  IMAD.MOV R7, RZ, RZ, -R18 ;  /* 0x000000ffff077224 */ /* 0x000fe200078e0a12 */
[----:B------:R-:W-:Y:S01]  /*0d80*/  DMUL.RP R2, R16, R2 ;  /* 0x0000000210027228 */ /* 0x000fe20000008000 */
[----:B------:R-:W-:-:S06]  /*0d90*/  IMAD.MOV.U32 R6, RZ, RZ, RZ ;  /* 0x000000ffff067224 */ /* 0x000fcc00078e00ff */
[----:B------:R-:W-:-:S03]  /*0da0*/  DFMA R6, R14, -R6, R16 ;  /* 0x800000060e06722b */ /* 0x000fc60000000010 */
[----:B------:R-:W-:-:S03]  /*0db0*/  LOP3.LUT R13, R3, R13, RZ, 0x3c, !PT ;  /* 0x0000000d030d7212 */ /* 0x000fc600078e3cff */
[----:B------:R-:W-:-:S04]  /*0dc0*/  IADD3 R6, PT, PT, -R18, -0x43300000, RZ ;  /* 0xbcd0000012067810 */ /* 0x000fc80007ffe1ff */
[----:B------:R-:W-:-:S04]  /*0dd0*/  FSETP.NEU.AND P0, PT, |R7|, R6, PT ;  /* 0x000000060700720b */ /* 0x000fc80003f0d200 */
[----:B------:R-:W-:Y:S02]  /*0de0*/  FSEL R14, R2, R14, !P0 ;  /* 0x0000000e020e7208 */ /* 0x000fe40004000000 */
[----:B------:R-:W-:Y:S01]  /*0df0*/  FSEL R15, R13, R15, !P0 ;  /* 0x0000000f0d0f7208 */ /* 0x000fe20004000000 */
[----:B------:R-:W-:Y:S06]  /*0e00*/  BRA `(.L_x_19) ;  /* 0x0000000000547947 */ /* 0x000fec0003800000 */
.L_x_18:
[----:B------:R-:W-:-:S14]  /*0e10*/  DSETP.NAN.AND P0, PT, R2, R2, PT ;  /* 0x000000020200722a */ /* 0x000fdc0003f08000 */
[----:B------:R-:W-:Y:S05]  /*0e20*/  @P0 BRA `(.L_x_20) ;  /* 0x0000000000440947 */ /* 0x000fea0003800000 */
[----:B------:R-:W-:-:S14]  /*0e30*/  DSETP.NAN.AND P0, PT, R12, R12, PT ;  /* 0x0000000c0c00722a */ /* 0x000fdc0003f08000 */
[----:B------:R-:W-:Y:S05]  /*0e40*/  @P0 BRA `(.L_x_21) ;  /* 0x0000000000300947 */ /* 0x000fea0003800000 */
[----:B------:R-:W-:Y:S01]  /*0e50*/  ISETP.NE.AND P0, PT, R22, R23, PT ;  /* 0x000000171600720c */ /* 0x000fe20003f05270 */
[----:B------:R-:W-:Y:S02]  /*0e60*/  IMAD.MOV.U32 R14, RZ, RZ, 0x0 ;  /* 0x00000000ff0e7424 */ /* 0x000fe400078e00ff */
[----:B------:R-:W-:-:S10]  /*0e70*/  IMAD.MOV.U32 R15, RZ, RZ, -0x80000 ;  /* 0xfff80000ff0f7424 */ /* 0x000fd400078e00ff */
[----:B------:R-:W-:Y:S05]  /*0e80*/  @!P0 BRA `(.L_x_19) ;  /* 0x0000000000348947 */ /* 0x000fea0003800000 */
[----:B------:R-:W-:Y:S02]  /*0e90*/  ISETP.NE.AND P0, PT, R22, 0x7ff00000, PT ;  /* 0x7ff000001600780c */ /* 0x000fe40003f05270 */
[----:B------:R-:W-:Y:S02]  /*0ea0*/  LOP3.LUT R15, R3, 0x80000000, R13, 0x48, !PT ;  /* 0x80000000030f7812 */ /* 0x000fe400078e480d */
[----:B------:R-:W-:-:S13]  /*0eb0*/  ISETP.EQ.OR P0, PT, R23, RZ, !P0 ;  /* 0x000000ff1700720c */ /* 0x000fda0004702670 */
[----:B------:R-:W-:Y:S01]  /*0ec0*/  @P0 LOP3.LUT R2, R15, 0x7ff00000, RZ, 0xfc, !PT ;  /* 0x7ff000000f020812 */ /* 0x000fe200078efcff */
[----:B------:R-:W-:Y:S02]  /*0ed0*/  @!P0 IMAD.MOV.U32 R14, RZ, RZ, RZ ;  /* 0x000000ffff0e8224 */ /* 0x000fe400078e00ff */
[----:B------:R-:W-:Y:S02]  /*0ee0*/  @P0 IMAD.MOV.U32 R14, RZ, RZ, RZ ;  /* 0x000000ffff0e0224 */ /* 0x000fe400078e00ff */
[----:B------:R-:W-:Y:S01]  /*0ef0*/  @P0 IMAD.MOV.U32 R15, RZ, RZ, R2 ;  /* 0x000000ffff0f0224 */ /* 0x000fe200078e0002 */
[----:B------:R-:W-:Y:S06]  /*0f00*/  BRA `(.L_x_19) ;  /* 0x0000000000147947 */ /* 0x000fec0003800000 */
.L_x_21:
[----:B------:R-:W-:Y:S01]  /*0f10*/  LOP3.LUT R15, R13, 0x80000, RZ, 0xfc, !PT ;  /* 0x000800000d0f7812 */ /* 0x000fe200078efcff */
[----:B------:R-:W-:Y:S01]  /*0f20*/  IMAD.MOV.U32 R14, RZ, RZ, R12 ;  /* 0x000000ffff0e7224 */ /* 0x000fe200078e000c */
[----:B------:R-:W-:Y:S06]  /*0f30*/  BRA `(.L_x_19) ;  /* 0x0000000000087947 */ /* 0x000fec0003800000 */
.L_x_20:
[----:B------:R-:W-:Y:S01]  /*0f40*/  LOP3.LUT R15, R3, 0x80000, RZ, 0xfc, !PT ;  /* 0x00080000030f7812 */ /* 0x000fe200078efcff */
[----:B------:R-:W-:-:S07]  /*0f50*/  IMAD.MOV.U32 R14, RZ, RZ, R2 ;  /* 0x000000ffff0e7224 */ /* 0x000fce00078e0002 */
.L_x_19:
[----:B------:R-:W-:Y:S05]  /*0f60*/  BSYNC.RECONVERGENT B2 ;  /* 0x0000000000027941 */ /* 0x000fea0003800200 */
.L_x_17:
[----:B------:R-:W-:Y:S02]  /*0f70*/  IMAD.MOV.U32 R2, RZ, RZ, R8 ;  /* 0x000000ffff027224 */ /* 0x000fe400078e0008 */
[----:B------:R-:W-:-:S04]  /*0f80*/  IMAD.MOV.U32 R3, RZ, RZ, 0x0 ;  /* 0x00000000ff037424 */ /* 0x000fc800078e00ff */
[----:B------:R-:W-:Y:S05]  /*0f90*/  RET.REL.NODEC R2 `(solve_upper_double) ;  /* 0xfffffff002187950 */ /* 0x000fea0003c3ffff */
.L_x_22:
[----:B------:R-:W-:-:S00]  /*0fa0*/  BRA `(.L_x_22) ;  /* 0xfffffffc00fc7947 */ /* 0x000fc0000383ffff */
[----:B------:R-:W-:-:S00]  /*0fb0*/  NOP ;  /* 0x0000000000007918 */ /* 0x000fc00000000000 */
        /* <DEDUP_REMOVED lines=12> */
.L_x_112:


//--------------------- .text.solve_upper_float   --------------------------
	.section	.text.solve_upper_float,"ax",@progbits
	.align	128
        .global         solve_upper_float
        .type           solve_upper_float,@function
        .size           solve_upper_float,(.L_x_113 - solve_upper_float)
        .other          solve_upper_float,@"STO_CUDA_ENTRY STV_DEFAULT"
solve_upper_float:
.text.solve_upper_float:
        /* <DEDUP_REMOVED lines=13> */
.L_x_24:
[----:B------:R-:W-:Y:S05]  /*00d0*/  BSYNC.RECONVERGENT B0 ;  /* 0x0000000000007941 */ /* 0x000fea0003800200 */
.L_x_23:
        /* <DEDUP_REMOVED lines=21> */
[----:B------:R0:W5:Y:S01]  /*0230*/  @!P0 LDG.E.STRONG.SYS R11, desc[UR8][R4.64] ;  /* 0x00000008040b8981 */ /* 0x000162000c1f5900 */
[----:B---3--:R-:W-:-:S05]  /*0240*/  IMAD.WIDE R2, R0, 0x4, R12 ;  /* 0x0000000400027825 */ /* 0x008fca00078e020c */
[----:B------:R0:W5:Y:S01]  /*0250*/  LDG.E R10, desc[UR8][R2.64] ;  /* 0x00000008020a7981 */ /* 0x000162000c1e1900 */
[----:B--2---:R-:W-:-:S05]  /*0260*/  VIADD R13, R14, 0xffffffff ;  /* 0xffffffff0e0d7836 */ /* 0x004fca0000000000 */
[----:B------:R-:W-:-:S13]  /*0270*/  ISETP.GT.AND P1, PT, R13, R0, PT ;  /* 0x000000000d00720c */ /* 0x000fda0003f24270 */
[----:B0-----:R-:W-:Y:S05]  /*0280*/  @!P1 BRA `(.L_x_25) ;  /* 0x0000000400049947 */ /* 0x001fea0003800000 */
[----:B------:R-:W-:Y:S01]  /*0290*/  UIADD3 UR4, UPT, UPT, UR5, 0x204, URZ ;  /* 0x0000020405047890 */ /* 0x000fe2000fffe0ff */
[----:B------:R-:W-:Y:S01]  /*02a0*/  IMAD.MOV.U32 R15, RZ, RZ, R13 ;  /* 0x000000ffff0f7224 */ /* 0x000fe200078e000d */
[----:B------:R-:W-:Y:S02]  /*02b0*/  UIADD3 UR5, UPT, UPT, UR5, 0x4, URZ ;  /* 0x0000000405057890 */ /* 0x000fe4000fffe0ff */
[----:B------:R-:W-:Y:S02]  /*02c0*/  ULEA UR4, UR6, UR4, 0x18 ;  /* 0x0000000406047291 */ /* 0x000fe4000f8ec0ff */
[----:B------:R-:W-:-:S04]  /*02d0*/  ULEA UR5, UR6, UR5, 0x18 ;  /* 0x0000000506057291 */ /* 0x000fc8000f8ec0ff */
[C---:B------:R-:W-:Y:S02]  /*02e0*/  LEA R12, R8.reuse, UR4, 0x2 ;  /* 0x00000004080c7c11 */ /* 0x040fe4000f8e10ff */
[----:B------:R-:W-:-:S07]  /*02f0*/  LEA R14, R8, UR5, 0x2 ;  /* 0x00000005080e7c11 */ /* 0x000fce000f8e10ff */
.L_x_35:
        /* <DEDUP_REMOVED lines=13> */
[----:B0-----:R-:W-:-:S06]  /*03d0*/  IMAD.WIDE R6, R19, 0x4, R6 ;  /* 0x0000000413067825 */ /* 0x001fcc00078e0206 */
[----:B------:R-:W2:Y:S01]  /*03e0*/  LDG.E R7, desc[UR8][R6.64] ;  /* 0x0000000806077981 */ /* 0x000ea2000c1e1900 */
[----:B-1----:R-:W-:-:S06]  /*03f0*/  IMAD.WIDE R2, R19, 0x4, R2 ;  /* 0x0000000413027825 */ /* 0x002fcc00078e0202 */
[----:B------:R-:W3:Y:S04]  /*0400*/  LDG.E R3, desc[UR8][R2.64] ;  /* 0x0000000802037981 */ /* 0x000ee8000c1e1900 */
[----:B--2---:R0:W-:Y:S04]  /*0410*/  STS [R12], R7 ;  /* 0x000000070c007388 */ /* 0x0041e80000000800 */
[----:B---3--:R0:W-:Y:S02]  /*0420*/  STS [R14], R3 ;  /* 0x000000030e007388 */ /* 0x0081e40000000800 */
.L_x_28:
[----:B------:R-:W-:Y:S05]  /*0430*/  BSYNC.RECONVERGENT B0 ;  /* 0x0000000000007941 */ /* 0x000fea0003800200 */
.L_x_27:
[----:B------:R-:W-:Y:S06]  /*0440*/  BAR.SYNC.DEFER_BLOCKING 0x0 ;  /* 0x0000000000007b1d */ /* 0x000fec0000010000 */
.L_x_26:
[----:B------:R-:W1:Y:S01]  /*0450*/  LDCU UR6, c[0x0][0x380] ;  /* 0x00007000ff0677ac */ /* 0x000e620008000800 */
[----:B------:R-:W-:Y:S01]  /*0460*/  BSSY.RECONVERGENT B0, `(.L_x_29) ;  /* 0x000000e000007945 */ /* 0x000fe20003800200 */
[C---:B------:R-:W-:Y:S02]  /*0470*/  ISETP.NE.AND P1, PT, R8.reuse, RZ, PT ;  /* 0x000000ff0800720c */ /* 0x040fe40003f25270 */
[----:B-1----:R-:W-:-:S13]  /*0480*/  ISETP.GE.AND P0, PT, R8, UR6, PT ;  /* 0x0000000608007c0c */ /* 0x002fda000bf06270 */
[----:B------:R-:W-:Y:S05]  /*0490*/  @P0 BRA `(.L_x_30) ;  /* 0x0000000000280947 */ /* 0x000fea0003800000 */
[----:B------:R-:W1:Y:S01]  /*04a0*/  S2R R6, SR_CgaCtaId ;  /* 0x0000000000067919 */ /* 0x000e620000008800 */
[----:B------:R-:W-:-:S05]  /*04b0*/  MOV R2, 0x400 ;  /* 0x0000040000027802 */ /* 0x000fca0000000f00 */
[C---:B0-----:R-:W-:Y:S02]  /*04c0*/  VIADD R3, R2.reuse, 0x4 ;  /* 0x0000000402037836 */ /* 0x041fe40000000000 */
[----:B------:R-:W-:-:S03]  /*04d0*/  VIADD R7, R2, 0x204 ;  /* 0x0000020402077836 */ /* 0x000fc60000000000 */
[C---:B-1----:R-:W-:Y:S02]  /*04e0*/  LEA R3, R6.reuse, R3, 0x18 ;  /* 0x0000000306037211 */ /* 0x042fe400078ec0ff */
[----:B------:R-:W-:-:S03]  /*04f0*/  LEA R7, R6, R7, 0x18 ;  /* 0x0000000706077211 */ /* 0x000fc600078ec0ff */
[C---:B------:R-:W-:Y:S02]  /*0500*/  IMAD R17, R18.reuse, 0x4, R3 ;  /* 0x0000000412117824 */ /* 0x040fe400078e0203 */
[----:B------:R-:W-:-:S04]  /*0510*/  IMAD R16, R18, 0x4, R7 ;  /* 0x0000000412107824 */ /* 0x000fc800078e0207 */
[----:B------:R-:W1:Y:S04]  /*0520*/  LDS R17, [R17] ;  /* 0x0000000011117984 */ /* 0x000e680000000800 */
[----:B------:R-:W2:Y:S02]  /*0530*/  LDS R16, [R16] ;  /* 0x0000000010107984 */ /* 0x000ea40000000800 */
.L_x_30:
[----:B------:R-:W-:Y:S05]  /*0540*/  BSYNC.RECONVERGENT B0 ;  /* 0x0000000000007941 */ /* 0x000fea0003800200 */
.L_x_29:
[----:B------:R-:W-:Y:S05]  /*0550*/  @P1 BRA `(.L_x_31) ;  /* 0x00000000001c1947 */ /* 0x000fea0003800000 */
[----:B------:R-:W1:Y:S02]  /*0560*/  LDCU.64 UR4, c[0x0][0x398] ;  /* 0x00007300ff0477ac */ /* 0x000e640008000a00 */
[----:B-1----:R-:W-:-:S04]  /*0570*/  IADD3 R6, P1, PT, R17, UR4, RZ ;  /* 0x0000000411067c10 */ /* 0x002fc8000ff3e0ff */
[----:B0-----:R-:W-:-:S09]  /*0580*/  LEA.HI.X.SX32 R7, R17, UR5, 0x1, P1 ;  /* 0x0000000511077c11 */ /* 0x001fd200088f0eff */
.L_x_32:
[----:B------:R-:W3:Y:S01]  /*0590*/  LDG.E.U8.STRONG.SYS R2, desc[UR8][R6.64] ;  /* 0x0000000806027981 */ /* 0x000ee2000c1f5100 */
[----:B------:R-:W-:Y:S05]  /*05a0*/  YIELD ;  /* 0x0000000000007946 */ /* 0x000fea0003800000 */
[----:B---3--:R-:W-:-:S13]  /*05b0*/  ISETP.NE.AND P1, PT, R2, RZ, PT ;  /* 0x000000ff0200720c */ /* 0x008fda0003f25270 */
[----:B------:R-:W-:Y:S05]  /*05c0*/  @!P1 BRA `(.L_x_32) ;  /* 0xfffffffc00f09947 */ /* 0x000fea000383ffff */
.L_x_31:
[----:B------:R-:W-:Y:S05]  /*05d0*/  WARPSYNC.ALL ;  /* 0x0000000000007948 */ /* 0x000fea0003800000 */
[----:B------:R-:W-:Y:S06]  /*05e0*/  BAR.SYNC.DEFER_BLOCKING 0x0 ;  /* 0x0000000000007b1d */ /* 0x000fec0000010000 */
[----:B------:R-:W-:Y:S04]  /*05f0*/  BSSY.RECONVERGENT B0, `(.L_x_33) ;  /* 0x0000007000007945 */ /* 0x000fe80003800200 */
[----:B------:R-:W-:Y:S05]  /*0600*/  @P0 BRA `(.L_x_34) ;  /* 0x0000000000140947 */ /* 0x000fea0003800000 */
[----:B0-----:R-:W0:Y:S01]  /*0610*/  LDC.64 R2, c[0x0][0x3b8] ;  /* 0x0000ee00ff027b82 */ /* 0x001e220000000a00 */
[----:B-1----:R-:W-:-:S04]  /*0620*/  IMAD R7, R17, UR6, R8 ;  /* 0x0000000611077c24 */ /* 0x002fc8000f8e0208 */
[----:B0-----:R-:W-:-:S06]  /*0630*/  IMAD.WIDE R2, R7, 0x4, R2 ;  /* 0x0000000407027825 */ /* 0x001fcc00078e0202 */
[----:B------:R-:W2:Y:S02]  /*0640*/  LDG.E.STRONG.SYS R2, desc[UR8][R2.64] ;  /* 0x0000000802027981 */ /* 0x000ea4000c1f5900 */
[----:B--2--5:R-:W-:-:S07]  /*0650*/  FFMA R11, -R16, R2, R11 ;  /* 0x00000002100b7223 */ /* 0x024fce000000010b */
.L_x_34:
[----:B------:R-:W-:Y:S05]  /*0660*/  BSYNC.RECONVERGENT B0 ;  /* 0x0000000000007941 */ /* 0x000fea0003800200 */
.L_x_33:
[----:B------:R-:W-:-:S05]  /*0670*/  VIADD R15, R15, 0xffffffff ;  /* 0xffffffff0f0f7836 */ /* 0x000fca0000000000 */
[----:B------:R-:W-:-:S13]  /*0680*/  ISETP.GT.AND P1, PT, R15, R0, PT ;  /* 0x000000000f00720c */ /* 0x000fda0003f24270 */
[----:B------:R-:W-:Y:S05]  /*0690*/  @P1 BRA `(.L_x_35) ;  /* 0xfffffffc00181947 */ /* 0x000fea000383ffff */
.L_x_25:
[----:B------:R-:W-:Y:S04]  /*06a0*/  BSSY.RECONVERGENT B0, `(.L_x_36) ;  /* 0x0000019000007945 */ /* 0x000fe80003800200 */
[----:B------:R-:W-:Y:S05]  /*06b0*/  @P0 BRA `(.L_x_37) ;  /* 0x00000000005c0947 */ /* 0x000fea0003800000 */
[----:B0----5:R-:W0:Y:S01]  /*06c0*/  MUFU.RCP R3, R10 ;  /* 0x0000000a00037308 */ /* 0x021e220000001000 */
[----:B------:R-:W-:Y:S07]  /*06d0*/  BSSY.RECONVERGENT B1, `(.L_x_38) ;  /* 0x000000c000017945 */ /* 0x000fee0003800200 */
[----:B------:R-:W3:Y:S01]  /*06e0*/  FCHK P0, R11, R10 ;  /* 0x0000000a0b007302 */ /* 0x000ee20000000000 */
[----:B0-----:R-:W-:-:S04]  /*06f0*/  FFMA R0, -R10, R3, 1 ;  /* 0x3f8000000a007423 */ /* 0x001fc80000000103 */
[----:B------:R-:W-:-:S04]  /*0700*/  FFMA R0, R3, R0, R3 ;  /* 0x0000000003007223 */ /* 0x000fc80000000003 */
[----:B------:R-:W-:-:S04]  /*0710*/  FFMA R3, R0, R11, RZ ;  /* 0x0000000b00037223 */ /* 0x000fc800000000ff */
[----:B------:R-:W-:-:S04]  /*0720*/  FFMA R2, -R10, R3, R11 ;  /* 0x000000030a027223 */ /* 0x000fc8000000010b */
[----:B------:R-:W-:Y:S01]  /*0730*/  FFMA R13, R0, R2, R3 ;  /* 0x00000002000d7223 */ /* 0x000fe20000000003 */
[----:B---3--:R-:W-:Y:S06]  /*0740*/  @!P0 BRA `(.L_x_39) ;  /* 0x0000000000108947 */ /* 0x008fec0003800000 */
[----:B------:R-:W-:Y:S01]  /*0750*/  IMAD.MOV.U32 R3, RZ, RZ, R11 ;  /* 0x000000ffff037224 */ /* 0x000fe200078e000b */
[----:B------:R-:W-:-:S07]  /*0760*/  MOV R2, 0x780 ;  /* 0x0000078000027802 */ /* 0x000fce0000000f00 */
[----:B-12---:R-:W-:Y:S05]  /*0770*/  CALL.REL.NOINC `($__internal_1_$__cuda_sm3x_div_rn_noftz_f32_slowpath) ;  /* 0x0000000000647944 */ /* 0x006fea0003c00000 */
[----:B------:R-:W-:-:S07]  /*0780*/  IMAD.MOV.U32 R13, RZ, RZ, R0 ;  /* 0x000000ffff0d7224 */ /* 0x000fce00078e0000 */
.L_x_39:
[----:B------:R-:W-:Y:S05]  /*0790*/  BSYNC.RECONVERGENT B1 ;  /* 0x0000000000017941 */ /* 0x000fea0003800200 */
.L_x_38:
[----:B------:R-:W0:Y:S01]  /*07a0*/  LDC.64 R2, c[0x0][0x3c8] ;  /* 0x0000f200ff027b82 */ /* 0x000e220000000a00 */
[----:B------:R3:W-:Y:S01]  /*07b0*/  STG.E.STRONG.SYS desc[UR8][R4.64], R13 ;  /* 0x0000000d04007986 */ /* 0x0007e2000c115908 */
[----:B------:R-:W4:Y:S06]  /*07c0*/  LDCU UR4, c[0x0][0x380] ;  /* 0x00007000ff0477ac */ /* 0x000f2c0008000800 */
[----:B------:R-:W5:Y:S01]  /*07d0*/  LDC.64 R6, c[0x0][0x3c0] ;  /* 0x0000f000ff067b82 */ /* 0x000f620000000a00 */
[----:B0-----:R-:W-:-:S06]  /*07e0*/  IMAD.WIDE R2, R9, 0x4, R2 ;  /* 0x0000000409027825 */ /* 0x001fcc00078e0202 */
[----:B------:R-:W4:Y:S02]  /*07f0*/  LDG.E R3, desc[UR8][R2.64] ;  /* 0x0000000802037981 */ /* 0x000f24000c1e1900 */
[----:B----4-:R-:W-:-:S04]  /*0800*/  IMAD R11, R3, UR4, R8 ;  /* 0x00000004030b7c24 */ /* 0x010fc8000f8e0208 */
[----:B-----5:R-:W-:-:S05]  /*0810*/  IMAD.WIDE R6, R11, 0x4, R6 ;  /* 0x000000040b067825 */ /* 0x020fca00078e0206 */
[----:B------:R3:W-:Y:S02]  /*0820*/  STG.E desc[UR8][R6.64], R13 ;  /* 0x0000000d06007986 */ /* 0x0007e4000c101908 */
.L_x_37:
[----:B------:R-:W-:Y:S05]  /*0830*/  BSYNC.RECONVERGENT B0 ;  /* 0x0000000000007941 */ /* 0x000fea0003800200 */
.L_x_36:
[----:B------:R-:W-:Y:S01]  /*0840*/  ISETP.NE.AND P0, PT, R8, RZ, PT ;  /* 0x000000ff0800720c */ /* 0x000fe20003f05270 */
[----:B------:R-:W-:Y:S06]  /*0850*/  MEMBAR.SC.GPU ;  /* 0x0000000000007992 */ /* 0x000fec0000002000 */
[----:B------:R-:W-:-:S00]  /*0860*/  ERRBAR ;  /* 0x00000000000079ab */ /* 0x000fc00000000000 */
[----:B------:R-:W-:Y:S06]  /*0870*/  CGAERRBAR ;  /* 0x00000000000075ab */ /* 0x000fec0000000000 */
[----:B------:R-:W-:Y:S02]  /*0880*/  CCTL.IVALL ;  /* 0x00000000ff00798f */ /* 0x000fe40002000000 */
[----:B------:R-:W-:Y:S06]  /*0890*/  BAR.SYNC.DEFER_BLOCKING 0x0 ;  /* 0x0000000000007b1d */ /* 0x000fec0000010000 */
[----:B------:R-:W-:Y:S05]  /*08a0*/  @P0 EXIT ;  /* 0x000000000000094d */ /* 0x000fea0003800000 */
[----:B0-----:R-:W0:Y:S01]  /*08b0*/  LDC.64 R2, c[0x0][0x398] ;  /* 0x0000e600ff027b82 */ /* 0x001e220000000a00 */
[----:B------:R-:W-:Y:S01]  /*08c0*/  IMAD.MOV.U32 R0, RZ, RZ, 0x1 ;  /* 0x00000001ff007424 */ /* 0x000fe200078e00ff */
[----:B0-----:R-:W-:-:S04]  /*08d0*/  IADD3 R2, P0, PT, R9, R2, RZ ;  /* 0x0000000209027210 */ /* 0x001fc80007f1e0ff */
[----:B------:R-:W-:-:S05]  /*08e0*/  LEA.HI.X.SX32 R3, R9, R3, 0x1, P0 ;  /* 0x0000000309037211 */ /* 0x000fca00000f0eff */
[----:B------:R-:W-:Y:S01]  /*08f0*/  STG.E.U8.STRONG.SYS desc[UR8][R2.64], R0 ;  /* 0x0000000002007986 */ /* 0x000fe2000c115108 */
[----:B------:R-:W-:Y:S05]  /*0900*/  EXIT ;  /* 0x000000000000794d */ /* 0x000fea0003800000 */
        .weak           $__internal_1_$__cuda_sm3x_div_rn_noftz_f32_slowpath
        .type           $__internal_1_$__cuda_sm3x_div_rn_noftz_f32_slowpath,@function
        .size           $__internal_1_$__cuda_sm3x_div_rn_noftz_f32_slowpath,(.L_x_113 - $__internal_1_$__cuda_sm3x_div_rn_noftz_f32_slowpath)
$__internal_1_$__cuda_sm3x_div_rn_noftz_f32_slowpath:
[----:B------:R-:W-:Y:S01]  /*0910*/  SHF.R.U32.HI R6, RZ, 0x17, R10 ;  /* 0x00000017ff067819 */ /* 0x000fe2000001160a */
[----:B------:R-:W-:Y:S01]  /*0920*/  BSSY.RECONVERGENT B2, `(.L_x_40) ;  /* 0x0000063000027945 */ /* 0x000fe20003800200 */
[----:B------:R-:W-:Y:S02]  /*0930*/  SHF.R.U32.HI R0, RZ, 0x17, R3 ;  /* 0x00000017ff007819 */ /* 0x000fe40000011603 */
[----:B------:R-:W-:Y:S02]  /*0940*/  LOP3.LUT R7, R6, 0xff, RZ, 0xc0, !PT ;  /* 0x000000ff06077812 */ /* 0x000fe400078ec0ff */
[----:B------:R-:W-:-:S03]  /*0950*/  LOP3.LUT R14, R0, 0xff, RZ, 0xc0, !PT ;  /* 0x000000ff000e7812 */ /* 0x000fc600078ec0ff */
[----:B------:R-:W-:Y:S02]  /*0960*/  VIADD R11, R7, 0xffffffff ;  /* 0xffffffff070b7836 */ /* 0x000fe40000000000 */
[----:B------:R-:W-:-:S03]  /*0970*/  VIADD R12, R14, 0xffffffff ;  /* 0xffffffff0e0c7836 */ /* 0x000fc60000000000 */
[----:B------:R-:W-:-:S04]  /*0980*/  ISETP.GT.U32.AND P0, PT, R11, 0xfd, PT ;  /* 0x000000fd0b00780c */ /* 0x000fc80003f04070 */
[----:B------:R-:W-:-:S13]  /*0990*/  ISETP.GT.U32.OR P0, PT, R12, 0xfd, P0 ;  /* 0x000000fd0c00780c */ /* 0x000fda0000704470 */
[----:B------:R-:W-:Y:S01]  /*09a0*/  @!P0 IMAD.MOV.U32 R6, RZ, RZ, RZ ;  /* 0x000000ffff068224 */ /* 0x000fe200078e00ff */
[----:B------:R-:W-:Y:S06]  /*09b0*/  @!P0 BRA `(.L_x_41) ;  /* 0x0000000000608947 */ /* 0x000fec0003800000 */
[----:B------:R-:W-:Y:S01]  /*09c0*/  FSETP.GTU.FTZ.AND P0, PT, |R3|, +INF , PT ;  /* 0x7f8000000300780b */ /* 0x000fe20003f1c200 */
[----:B------:R-:W-:Y:S01]  /*09d0*/  IMAD.MOV.U32 R0, RZ, RZ, R10 ;  /* 0x000000ffff007224 */ /* 0x000fe200078e000a */
[----:B------:R-:W-:-:S04]  /*09e0*/  FSETP.GTU.FTZ.AND P1, PT, |R10|, +INF , PT ;  /* 0x7f8000000a00780b */ /* 0x000fc80003f3c200 */
[----:B------:R-:W-:-:S13]  /*09f0*/  PLOP3.LUT P0, PT, P0, P1, PT, 0xf8, 0x8f ;  /* 0x00000000008f781c */ /* 0x000fda0000703f70 */
[----:B------:R-:W-:Y:S05]  /*0a00*/  @P0 BRA `(.L_x_42) ;  /* 0x00000004004c0947 */ /* 0x000fea0003800000 */
[----:B------:R-:W-:-:S13]  /*0a10*/  LOP3.LUT P0, RZ, R10, 0x7fffffff, R3, 0xc8, !PT ;  /* 0x7fffffff0aff7812 */ /* 0x000fda000780c803 */
[----:B------:R-:W-:Y:S05]  /*0a20*/  @!P0 BRA `(.L_x_43) ;  /* 0x00000004003c8947 */ /* 0x000fea0003800000 */
[C---:B------:R-:W-:Y:S02]  /*0a30*/  FSETP.NEU.FTZ.AND P2, PT, |R3|.reuse, +INF , PT ;  /* 0x7f8000000300780b */ /* 0x040fe40003f5d200 */
[----:B------:R-:W-:Y:S02]  /*0a40*/  FSETP.NEU.FTZ.AND P1, PT, |R0|, +INF , PT ;  /* 0x7f8000000000780b */ /* 0x000fe40003f3d200 */
[----:B------:R-:W-:-:S11]  /*0a50*/  FSETP.NEU.FTZ.AND P0, PT, |R3|, +INF , PT ;  /* 0x7f8000000300780b */ /* 0x000fd60003f1d200 */
[----:B------:R-:W-:Y:S05]  /*0a60*/  @!P1 BRA !P2, `(.L_x_43) ;  /* 0x00000004002c9947 */ /* 0x000fea0005000000 */
[----:B------:R-:W-:-:S04]  /*0a70*/  LOP3.LUT P2, RZ, R3, 0x7fffffff, RZ, 0xc0, !PT ;  /* 0x7fffffff03ff7812 */ /* 0x000fc8000784c0ff */
[----:B------:R-:W-:-:S13]  /*0a80*/  PLOP3.LUT P1, PT, P1, P2, PT, 0x2f, 0xf2 ;  /* 0x0000000000f2781c */ /* 0x000fda0000f24577 */
[----:B------:R-:W-:Y:S05]  /*0a90*/  @P1 BRA `(.L_x_44) ;  /* 0x0000000400181947 */ /* 0x000fea0003800000 */
[----:B------:R-:W-:-:S04]  /*0aa0*/  LOP3.LUT P1, RZ, R10, 0x7fffffff, RZ, 0xc0, !PT ;  /* 0x7fffffff0aff7812 */ /* 0x000fc8000782c0ff */
[----:B------:R-:W-:-:S13]  /*0ab0*/  PLOP3.LUT P0, PT, P0, P1, PT, 0x2f, 0xf2 ;  /* 0x0000000000f2781c */ /* 0x000fda0000702577 */
[----:B------:R-:W-:Y:S05]  /*0ac0*/  @P0 BRA `(.L_x_45) ;  /* 0x0000000400000947 */ /* 0x000fea0003800000 */
[----:B------:R-:W-:Y:S02]  /*0ad0*/  ISETP.GE.AND P0, PT, R12, RZ, PT ;  /* 0x000000ff0c00720c */ /* 0x000fe40003f06270 */
[----:B------:R-:W-:-:S11]  /*0ae0*/  ISETP.GE.AND P1, PT, R11, RZ, PT ;  /* 0x000000ff0b00720c */ /* 0x000fd60003f26270 */
[----:B------:R-:W-:Y:S02]  /*0af0*/  @P0 IMAD.MOV.U32 R6, RZ, RZ, RZ ;  /* 0x000000ffff060224 */ /* 0x000fe400078e00ff */
[----:B------:R-:W-:Y:S01]  /*0b00*/  @!P0 FFMA R3, R3, 1.84467440737095516160e+19, RZ ;  /* 0x5f80000003038823 */ /* 0x000fe200000000ff */
[----:B------:R-:W-:Y:S02]  /*0b10*/  @!P0 IMAD.MOV.U32 R6, RZ, RZ, -0x40 ;  /* 0xffffffc0ff068424 */ /* 0x000fe400078e00ff */
[----:B------:R-:W-:Y:S02]  /*0b20*/  @!P1 FFMA R10, R0, 1.84467440737095516160e+19, RZ ;  /* 0x5f800000000a9823 */ /* 0x000fe400000000ff */
[----:B------:R-:W-:-:S07]  /*0b30*/  @!P1 VIADD R6, R6, 0x40 ;  /* 0x0000004006069836 */ /* 0x000fce0000000000 */
.L_x_41:
[----:B------:R-:W-:Y:S01]  /*0b40*/  LEA R11, R7, 0xc0800000, 0x17 ;  /* 0xc0800000070b7811 */ /* 0x000fe200078eb8ff */
[----:B------:R-:W-:Y:S04]  /*0b50*/  BSSY.RECONVERGENT B3, `(.L_x_46) ;  /* 0x0000036000037945 */ /* 0x000fe80003800200 */
[----:B------:R-:W-:Y:S02]  /*0b60*/  IMAD.IADD R11, R10, 0x1, -R11 ;  /* 0x000000010a0b7824 */ /* 0x000fe400078e0a0b */
[----:B------:R-:W-:Y:S02]  /*0b70*/  VIADD R10, R14, 0xffffff81 ;  /* 0xffffff810e0a7836 */ /* 0x000fe40000000000 */
[----:B------:R-:W0:Y:S01]  /*0b80*/  MUFU.RCP R12, R11 ;  /* 0x0000000b000c7308 */ /* 0x000e220000001000 */
[----:B------:R-:W-:Y:S01]  /*0b90*/  FADD.FTZ R13, -R11, -RZ ;  /* 0x800000ff0b0d7221 */ /* 0x000fe20000010100 */
[C---:B------:R-:W-:Y:S01]  /*0ba0*/  IMAD R0, R10.reuse, -0x800000, R3 ;  /* 0xff8000000a007824 */ /* 0x040fe200078e0203 */
[----:B------:R-:W-:-:S05]  /*0bb0*/  IADD3 R7, PT, PT, R10, 0x7f, -R7 ;  /* 0x0000007f0a077810 */ /* 0x000fca0007ffe807 */
[----:B------:R-:W-:Y:S02]  /*0bc0*/  IMAD.IADD R7, R7, 0x1, R6 ;  /* 0x0000000107077824 */ /* 0x000fe400078e0206 */
[----:B0-----:R-:W-:-:S04]  /*0bd0*/  FFMA R15, R12, R13, 1 ;  /* 0x3f8000000c0f7423 */ /* 0x001fc8000000000d */
[----:B------:R-:W-:-:S04]  /*0be0*/  FFMA R14, R12, R15, R12 ;  /* 0x0000000f0c0e7223 */ /* 0x000fc8000000000c */
[----:B------:R-:W-:-:S04]  /*0bf0*/  FFMA R3, R0, R14, RZ ;  /* 0x0000000e00037223 */ /* 0x000fc800000000ff */
[----:B------:R-:W-:-:S04]  /*0c00*/  FFMA R12, R13, R3, R0 ;  /* 0x000000030d0c7223 */ /* 0x000fc80000000000 */
[----:B------:R-:W-:-:S04]  /*0c10*/  FFMA R15, R14, R12, R3 ;  /* 0x0000000c0e0f7223 */ /* 0x000fc80000000003 */
[----:B------:R-:W-:-:S04]  /*0c20*/  FFMA R12, R13, R15, R0 ;  /* 0x0000000f0d0c7223 */ /* 0x000fc80000000000 */
[----:B------:R-:W-:-:S05]  /*0c30*/  FFMA R0, R14, R12, R15 ;  /* 0x0000000c0e007223 */ /* 0x000fca000000000f */
[----:B------:R-:W-:-:S04]  /*0c40*/  SHF.R.U32.HI R3, RZ, 0x17, R0 ;  /* 0x00000017ff037819 */ /* 0x000fc80000011600 */
[----:B------:R-:W-:-:S05]  /*0c50*/  LOP3.LUT R3, R3, 0xff, RZ, 0xc0, !PT ;  /* 0x000000ff03037812 */ /* 0x000fca00078ec0ff */
[----:B------:R-:W-:-:S04]  /*0c60*/  IMAD.IADD R11, R3, 0x1, R7 ;  /* 0x00000001030b7824 */ /* 0x000fc800078e0207 */
[----:B------:R-:W-:-:S05]  /*0c70*/  VIADD R3, R11, 0xffffffff ;  /* 0xffffffff0b037836 */ /* 0x000fca0000000000 */
[----:B------:R-:W-:-:S13]  /*0c80*/  ISETP.GE.U32.AND P0, PT, R3, 0xfe, PT ;  /* 0x000000fe0300780c */ /* 0x000fda0003f06070 */
[----:B------:R-:W-:Y:S05]  /*0c90*/  @!P0 BRA `(.L_x_47) ;  /* 0x0000000000808947 */ /* 0x000fea0003800000 */
[----:B------:R-:W-:-:S13]  /*0ca0*/  ISETP.GT.AND P0, PT, R11, 0xfe, PT ;  /* 0x000000fe0b00780c */ /* 0x000fda0003f04270 */
[----:B------:R-:W-:Y:S05]  /*0cb0*/  @P0 BRA `(.L_x_48) ;  /* 0x00000000006c0947 */ /* 0x000fea0003800000 */
[----:B------:R-:W-:-:S13]  /*0cc0*/  ISETP.GE.AND P0, PT, R11, 0x1, PT ;  /* 0x000000010b00780c */ /* 0x000fda0003f06270 */
[----:B------:R-:W-:Y:S05]  /*0cd0*/  @P0 BRA `(.L_x_49) ;  /* 0x0000000000740947 */ /* 0x000fea0003800000 */
[----:B------:R-:W-:Y:S02]  /*0ce0*/  ISETP.GE.AND P0, PT, R11, -0x18, PT ;  /* 0xffffffe80b00780c */ /* 0x000fe40003f06270 */
[----:B------:R-:W-:-:S11]  /*0cf0*/  LOP3.LUT R0, R0, 0x80000000, RZ, 0xc0, !PT ;  /* 0x8000000000007812 */ /* 0x000fd600078ec0ff */
[----:B------:R-:W-:Y:S05]  /*0d00*/  @!P0 BRA `(.L_x_49) ;  /* 0x0000000000688947 */ /* 0x000fea0003800000 */
[CCC-:B------:R-:W-:Y:S01]  /*0d10*/  FFMA.RZ R3, R14.reuse, R12.reuse, R15.reuse ;  /* 0x0000000c0e037223 */ /* 0x1c0fe2000000c00f */
[C---:B------:R-:W-:Y:S02]  /*0d20*/  VIADD R10, R11.reuse, 0x20 ;  /* 0x000000200b0a7836 */ /* 0x040fe40000000000 */
[CCC-:B------:R-:W-:Y:S01]  /*0d30*/  FFMA.RM R6, R14.reuse, R12.reuse, R15.reuse ;  /* 0x0000000c0e067223 */ /* 0x1c0fe2000000400f */
[----:B------:R-:W-:Y:S02]  /*0d40*/  ISETP.NE.AND P2, PT, R11, RZ, PT ;  /* 0x000000ff0b00720c */ /* 0x000fe40003f45270 */
[----:B------:R-:W-:Y:S01]  /*0d50*/  LOP3.LUT R7, R3, 0x7fffff, RZ, 0xc0, !PT ;  /* 0x007fffff03077812 */ /* 0x000fe200078ec0ff */
[----:B------:R-:W-:Y:S01]  /*0d60*/  FFMA.RP R3, R14, R12, R15 ;  /* 0x0000000c0e037223 */ /* 0x000fe2000000800f */
[----:B------:R-:W-:Y:S01]  /*0d70*/  ISETP.NE.AND P1, PT, R11, RZ, PT ;  /* 0x000000ff0b00720c */ /* 0x000fe20003f25270 */
[----:B------:R-:W-:Y:S01]  /*0d80*/  IMAD.MOV R11, RZ, RZ, -R11 ;  /* 0x000000ffff0b7224 */ /* 0x000fe200078e0a0b */
[----:B------:R-:W-:-:S02]  /*0d90*/  LOP3.LUT R7, R7, 0x800000, RZ, 0xfc, !PT ;  /* 0x0080000007077812 */ /* 0x000fc400078efcff */
[----:B------:R-:W-:Y:S02]  /*0da0*/  FSETP.NEU.FTZ.AND P0, PT, R3, R6, PT ;  /* 0x000000060300720b */ /* 0x000fe40003f1d000 */
[----:B------:R-:W-:Y:S02]  /*0db0*/  SHF.L.U32 R10, R7, R10, RZ ;  /* 0x0000000a070a7219 */ /* 0x000fe400000006ff */
[----:B------:R-:W-:Y:S02]  /*0dc0*/  SEL R6, R11, RZ, P2 ;  /* 0x000000ff0b067207 */ /* 0x000fe40001000000 */
[----:B------:R-:W-:Y:S02]  /*0dd0*/  ISETP.NE.AND P1, PT, R10, RZ, P1 ;  /* 0x000000ff0a00720c */ /* 0x000fe40000f25270 */
[----:B------:R-:W-:Y:S02]  /*0de0*/  SHF.R.U32.HI R6, RZ, R6, R7 ;  /* 0x00000006ff067219 */ /* 0x000fe40000011607 */
[----:B------:R-:W-:-:S02]  /*0df0*/  PLOP3.LUT P0, PT, P0, P1, PT, 0xf8, 0x8f ;  /* 0x00000000008f781c */ /* 0x000fc40000703f70 */
[----:B------:R-:W-:Y:S02]  /*0e00*/  SHF.R.U32.HI R10, RZ, 0x1, R6 ;  /* 0x00000001ff0a7819 */ /* 0x000fe40000011606 */
[----:B------:R-:W-:-:S04]  /*0e10*/  SEL R3, RZ, 0x1, !P0 ;  /* 0x00000001ff037807 */ /* 0x000fc80004000000 */
[----:B------:R-:W-:-:S04]  /*0e20*/  LOP3.LUT R3, R3, 0x1, R10, 0xf8, !PT ;  /* 0x0000000103037812 */ /* 0x000fc800078ef80a */
[----:B------:R-:W-:-:S05]  /*0e30*/  LOP3.LUT R3, R3, R6, RZ, 0xc0, !PT ;  /* 0x0000000603037212 */ /* 0x000fca00078ec0ff */
[----:B------:R-:W-:-:S05]  /*0e40*/  IMAD.IADD R3, R10, 0x1, R3 ;  /* 0x000000010a037824 */ /* 0x000fca00078e0203 */
[----:B------:R-:W-:Y:S01]  /*0e50*/  LOP3.LUT R0, R3, R0, RZ, 0xfc, !PT ;  /* 0x0000000003007212 */ /* 0x000fe200078efcff */
[----:B------:R-:W-:Y:S06]  /*0e60*/  BRA `(.L_x_49) ;  /* 0x0000000000107947 */ /* 0x000fec0003800000 */
.L_x_48:
[----:B------:R-:W-:-:S04]  /*0e70*/  LOP3.LUT R0, R0, 0x80000000, RZ, 0xc0, !PT ;  /* 0x8000000000007812 */ /* 0x000fc800078ec0ff */
[----:B------:R-:W-:Y:S01]  /*0e80*/  LOP3.LUT R0, R0, 0x7f800000, RZ, 0xfc, !PT ;  /* 0x7f80000000007812 */ /* 0x000fe200078efcff */
[----:B------:R-:W-:Y:S06]  /*0e90*/  BRA `(.L_x_49) ;  /* 0x0000000000047947 */ /* 0x000fec0003800000 */
.L_x_47:
[----:B------:R-:W-:-:S07]  /*0ea0*/  IMAD R0, R7, 0x800000, R0 ;  /* 0x0080000007007824 */ /* 0x000fce00078e0200 */
.L_x_49:
[----:B------:R-:W-:Y:S05]  /*0eb0*/  BSYNC.RECONVERGENT B3 ;  /* 0x0000000000037941 */ /* 0x000fea0003800200 */
.L_x_46:
[----:B------:R-:W-:Y:S05]  /*0ec0*/  BRA `(.L_x_50) ;  /* 0x0000000000207947 */ /* 0x000fea0003800000 */
.L_x_45:
[----:B------:R-:W-:-:S04]  /*0ed0*/  LOP3.LUT R0, R10, 0x80000000, R3, 0x48, !PT ;  /* 0x800000000a007812 */ /* 0x000fc800078e4803 */
[----:B------:R-:W-:Y:S01]  /*0ee0*/  LOP3.LUT R0, R0, 0x7f800000, RZ, 0xfc, !PT ;  /* 0x7f80000000007812 */ /* 0x000fe200078efcff */
[----:B------:R-:W-:Y:S06]  /*0ef0*/  BRA `(.L_x_50) ;  /* 0x0000000000147947 */ /* 0x000fec0003800000 */
.L_x_44:
[----:B------:R-:W-:Y:S01]  /*0f00*/  LOP3.LUT R0, R10, 0x80000000, R3, 0x48, !PT ;  /* 0x800000000a007812 */ /* 0x000fe200078e4803 */
[----:B------:R-:W-:Y:S06]  /*0f10*/  BRA `(.L_x_50) ;  /* 0x00000000000c7947 */ /* 0x000fec0003800000 */
.L_x_43:
[----:B------:R-:W0:Y:S01]  /*0f20*/  MUFU.RSQ R0, -QNAN ;  /* 0xffc0000000007908 */ /* 0x000e220000001400 */
[----:B------:R-:W-:Y:S05]  /*0f30*/  BRA `(.L_x_50) ;  /* 0x0000000000047947 */ /* 0x000fea0003800000 */
.L_x_42:
[----:B------:R-:W-:-:S07]  /*0f40*/  FADD.FTZ R0, R3, R0 ;  /* 0x0000000003007221 */ /* 0x000fce0000010000 */
.L_x_50:
[----:B------:R-:W-:Y:S05]  /*0f50*/  BSYNC.RECONVERGENT B2 ;  /* 0x0000000000027941 */ /* 0x000fea0003800200 */
.L_x_40:
[----:B------:R-:W-:-:S04]  /*0f60*/  IMAD.MOV.U32 R3, RZ, RZ, 0x0 ;  /* 0x00000000ff037424 */ /* 0x000fc800078e00ff */
[----:B0-----:R-:W-:Y:S05]  /*0f70*/  RET.REL.NODEC R2 `(solve_upper_float) ;  /* 0xfffffff002207950 */ /* 0x001fea0003c3ffff */
.L_x_51:
        /* <DEDUP_REMOVED lines=16> */
.L_x_113:


//--------------------- .text.solve_lower_double  --------------------------
	.section	.text.solve_lower_double,"ax",@progbits
	.align	128
        .global         solve_lower_double
        .type           solve_lower_double,@function
        .size           solve_lower_double,(.L_x_114 - solve_lower_double)
        .other          solve_lower_double,@"STO_CUDA_ENTRY STV_DEFAULT"
solve_lower_double:
.text.solve_lower_double:
        /* <DEDUP_REMOVED lines=13> */
.L_x_53:
[----:B------:R-:W-:Y:S05]  /*00d0*/  BSYNC.RECONVERGENT B0 ;  /* 0x0000000000007941 */ /* 0x000fea0003800200 */
.L_x_52:
        /* <DEDUP_REMOVED lines=12> */
[----:B0-----:R-:W-:Y:S01]  /*01a0*/  IMAD.WIDE R2, R5, 0x4, R2 ;  /* 0x0000000405027825 */ /* 0x001fe200078e0202 */
[----:B-1----:R-:W-:-:S06]  /*01b0*/  ISETP.GE.AND P0, PT, R7, UR4, PT ;  /* 0x0000000407007c0c */ /* 0x002fcc000bf06270 */
[----:B------:R-:W0:Y:S01]  /*01c0*/  LDC.64 R4, c[0x0][0x3b0] ;  /* 0x0000ec00ff047b82 */ /* 0x000e220000000a00 */
[----:B------:R-:W2:Y:S07]  /*01d0*/  LDG.E R0, desc[UR8][R2.64] ;  /* 0x0000000802007981 */ /* 0x000eae000c1e1900 */
[----:B------:R-:W1:Y:S01]  /*01e0*/  LDC.64 R10, c[0x0][0x3c0] ;  /* 0x0000f000ff0a7b82 */ /* 0x000e620000000a00 */
[----:B--2---:R-:W-:-:S04]  /*01f0*/  @!P0 IMAD.WIDE R14, R0, 0x4, R14 ;  /* 0x00000004000e8825 */ /* 0x004fc800078e020e */
[----:B---3--:R-:W-:Y:S02]  /*0200*/  IMAD.WIDE R12, R0, 0x4, R12 ;  /* 0x00000004000c7825 */ /* 0x008fe400078e020c */
[----:B------:R-:W2:Y:S04]  /*0210*/  @!P0 LDG.E R14, desc[UR8][R14.64] ;  /* 0x000000080e0e8981 */ /* 0x000ea8000c1e1900 */
[----:B------:R-:W0:Y:S04]  /*0220*/  LDG.E R17, desc[UR8][R12.64+0x4] ;  /* 0x000004080c117981 */ /* 0x000e28000c1e1900 */
[----:B------:R-:W3:Y:S01]  /*0230*/  LDG.E R6, desc[UR8][R12.64] ;  /* 0x000000080c067981 */ /* 0x000ee2000c1e1900 */
[----:B--2---:R-:W-:-:S02]  /*0240*/  @!P0 IMAD R3, R14, UR4, R7 ;  /* 0x000000040e038c24 */ /* 0x004fc4000f8e0207 */
[----:B0-----:R-:W-:-:S04]  /*0250*/  IMAD.WIDE R4, R17, 0x8, R4 ;  /* 0x0000000811047825 */ /* 0x001fc800078e0204 */
[----:B-1----:R-:W-:Y:S02]  /*0260*/  @!P0 IMAD.WIDE R2, R3, 0x8, R10 ;  /* 0x0000000803028825 */ /* 0x002fe400078e020a */
[----:B------:R-:W5:Y:S04]  /*0270*/  LDG.E.64 R4, desc[UR8][R4.64+-0x8] ;  /* 0xfffff80804047981 */ /* 0x000f68000c1e1b00 */
[----:B------:R0:W5:Y:S01]  /*0280*/  @!P0 LDG.E.64 R8, desc[UR8][R2.64] ;  /* 0x0000000802088981 */ /* 0x000162000c1e1b00 */
[----:B------:R-:W-:-:S05]  /*0290*/  VIADD R11, R17, 0xffffffff ;  /* 0xffffffff110b7836 */ /* 0x000fca0000000000 */
[----:B---3--:R-:W-:-:S13]  /*02a0*/  ISETP.GE.AND P1, PT, R6, R11, PT ;  /* 0x0000000b0600720c */ /* 0x008fda0003f26270 */
[----:B0-----:R-:W-:Y:S05]  /*02b0*/  @P1 BRA `(.L_x_54) ;  /* 0x0000000000e01947 */ /* 0x001fea0003800000 */
[----:B------:R-:W-:Y:S01]  /*02c0*/  UIADD3 UR4, UPT, UPT, UR5, 0x4, URZ ;  /* 0x0000000405047890 */ /* 0x000fe2000fffe0ff */
[----:B------:R-:W-:Y:S01]  /*02d0*/  IMAD.MOV.U32 R12, RZ, RZ, R6 ;  /* 0x000000ffff0c7224 */ /* 0x000fe200078e0006 */
[----:B------:R-:W-:Y:S02]  /*02e0*/  UIADD3 UR5, UPT, UPT, UR5, 0x208, URZ ;  /* 0x0000020805057890 */ /* 0x000fe4000fffe0ff */
[----:B------:R-:W-:Y:S02]  /*02f0*/  ULEA UR4, UR6, UR4, 0x18 ;  /* 0x0000000406047291 */ /* 0x000fe4000f8ec0ff */
[----:B------:R-:W-:-:S04]  /*0300*/  ULEA UR5, UR6, UR5, 0x18 ;  /* 0x0000000506057291 */ /* 0x000fc8000f8ec0ff */
[C---:B------:R-:W-:Y:S02]  /*0310*/  LEA R13, R7.reuse, UR4, 0x2 ;  /* 0x00000004070d7c11 */ /* 0x040fe4000f8e10ff */
[----:B------:R-:W-:-:S07]  /*0320*/  LEA R14, R7, UR5, 0x3 ;  /* 0x00000005070e7c11 */ /* 0x000fce000f8e18ff */
.L_x_62:
[----:B0-----:R-:W-:-:S05]  /*0330*/  IMAD.IADD R15, R12, 0x1, -R6 ;  /* 0x000000010c0f7824 */ /* 0x001fca00078e0a06 */
[----:B------:R-:W-:-:S04]  /*0340*/  SHF.R.S32.HI R16, RZ, 0x1f, R15 ;  /* 0x0000001fff107819 */ /* 0x000fc8000001140f */
[----:B------:R-:W-:-:S04]  /*0350*/  LEA.HI R16, R16, R15, RZ, 0x7 ;  /* 0x0000000f10107211 */ /* 0x000fc800078f38ff */
[----:B------:R-:W-:-:S05]  /*0360*/  LOP3.LUT R16, R16, 0xffffff80, RZ, 0xc0, !PT ;  /* 0xffffff8010107812 */ /* 0x000fca00078ec0ff */
[----:B------:R-:W-:-:S05]  /*0370*/  IMAD.IADD R15, R15, 0x1, -R16 ;  /* 0x000000010f0f7824 */ /* 0x000fca00078e0a10 */
[----:B------:R-:W-:-:S13]  /*0380*/  ISETP.NE.AND P0, PT, R15, RZ, PT ;  /* 0x000000ff0f00720c */ /* 0x000fda0003f05270 */
[----:B-12---:R-:W-:Y:S05]  /*0390*/  @P0 BRA `(.L_x_55) ;  /* 0x0000000000380947 */ /* 0x006fea0003800000 */
[----:B------:R-:W-:Y:S01]  /*03a0*/  IMAD.IADD R21, R7, 0x1, R12 ;  /* 0x0000000107157824 */ /* 0x000fe200078e020c */
[----:B------:R-:W-:Y:S04]  /*03b0*/  BSSY.RECONVERGENT B0, `(.L_x_56) ;  /* 0x000000b000007945 */ /* 0x000fe80003800200 */
[----:B------:R-:W-:-:S13]  /*03c0*/  ISETP.GE.AND P0, PT, R21, R11, PT ;  /* 0x0000000b1500720c */ /* 0x000fda0003f06270 */
[----:B------:R-:W-:Y:S05]  /*03d0*/  @P0 BRA `(.L_x_57) ;  /* 0x0000000000200947 */ /* 0x000fea0003800000 */
[----:B------:R-:W0:Y:S08]  /*03e0*/  LDC.64 R18, c[0x0][0x3a8] ;  /* 0x0000ea00ff127b82 */ /* 0x000e300000000a00 */
[----:B------:R-:W1:Y:S01]  /*03f0*/  LDC.64 R16, c[0x0][0x3b0] ;  /* 0x0000ec00ff107b82 */ /* 0x000e620000000a00 */
[----:B0-----:R-:W-:-:S06]  /*0400*/  IMAD.WIDE R18, R21, 0x4, R18 ;  /* 0x0000000415127825 */ /* 0x001fcc00078e0212 */
[----:B------:R-:W2:Y:S01]  /*0410*/  LDG.E R18, desc[UR8][R18.64] ;  /* 0x0000000812127981 */ /* 0x000ea2000c1e1900 */
[----:B-1----:R-:W-:-:S06]  /*0420*/  IMAD.WIDE R16, R21, 0x8, R16 ;  /* 0x0000000815107825 */ /* 0x002fcc00078e0210 */
[----:B------:R-:W3:Y:S04]  /*0430*/  LDG.E.64 R16, desc[UR8][R16.64] ;  /* 0x0000000810107981 */ /* 0x000ee8000c1e1b00 */
[----:B--2---:R0:W-:Y:S04]  /*0440*/  STS [R13], R18 ;  /* 0x000000120d007388 */ /* 0x0041e80000000800 */
[----:B---3--:R0:W-:Y:S02]  /*0450*/  STS.64 [R14], R16 ;  /* 0x000000100e007388 */ /* 0x0081e40000000a00 */
.L_x_57:
[----:B------:R-:W-:Y:S05]  /*0460*/  BSYNC.RECONVERGENT B0 ;  /* 0x0000000000007941 */ /* 0x000fea0003800200 */
.L_x_56:
[----:B------:R-:W-:Y:S06]  /*0470*/  BAR.SYNC.DEFER_BLOCKING 0x0 ;  /* 0x0000000000007b1d */ /* 0x000fec0000010000 */
.L_x_55:
[----:B------:R-:W1:Y:S01]  /*0480*/  LDCU UR10, c[0x0][0x380] ;  /* 0x00007000ff0a77ac */ /* 0x000e620008000800 */
[C---:B------:R-:W-:Y:S02]  /*0490*/  ISETP.NE.AND P1, PT, R7.reuse, RZ, PT ;  /* 0x000000ff0700720c */ /* 0x040fe40003f25270 */
[----:B-1----:R-:W-:-:S13]  /*04a0*/  ISETP.GE.AND P0, PT, R7, UR10, PT ;  /* 0x0000000a07007c0c */ /* 0x002fda000bf06270 */
[C---:B0-----:R-:W-:Y:S02]  /*04b0*/  @!P0 LEA R16, R15.reuse, UR5, 0x3 ;  /* 0x000000050f108c11 */ /* 0x041fe4000f8e18ff */
[----:B------:R-:W-:-:S03]  /*04c0*/  @!P0 LEA R15, R15, UR4, 0x2 ;  /* 0x000000040f0f8c11 */ /* 0x000fc6000f8e10ff */
[----:B------:R0:W1:Y:S04]  /*04d0*/  @!P0 LDS.64 R2, [R16] ;  /* 0x0000000010028984 */ /* 0x0000680000000a00 */
[----:B------:R0:W2:Y:S01]  /*04e0*/  @!P0 LDS R10, [R15] ;  /* 0x000000000f0a8984 */ /* 0x0000a20000000800 */
[----:B------:R-:W-:Y:S05]  /*04f0*/  @P1 BRA `(.L_x_58) ;  /* 0x00000000001c1947 */ /* 0x000fea0003800000 */
[----:B------:R-:W0:Y:S02]  /*0500*/  LDCU.64 UR6, c[0x0][0x398] ;  /* 0x00007300ff0677ac */ /* 0x000e240008000a00 */
[----:B0-2---:R-:W-:-:S04]  /*0510*/  IADD3 R16, P1, PT, R10, UR6, RZ ;  /* 0x000000060a107c10 */ /* 0x005fc8000ff3e0ff */
[----:B------:R-:W-:-:S09]  /*0520*/  LEA.HI.X.SX32 R17, R10, UR7, 0x1, P1 ;  /* 0x000000070a117c11 */ /* 0x000fd200088f0eff */
.L_x_59:
[----:B------:R-:W2:Y:S01]  /*0530*/  LDG.E.U8.STRONG.SYS R15, desc[UR8][R16.64] ;  /* 0x00000008100f7981 */ /* 0x000ea2000c1f5100 */
[----:B------:R-:W-:Y:S05]  /*0540*/  YIELD ;  /* 0x0000000000007946 */ /* 0x000fea0003800000 */
[----:B--2---:R-:W-:-:S13]  /*0550*/  ISETP.NE.AND P1, PT, R15, RZ, PT ;  /* 0x000000ff0f00720c */ /* 0x004fda0003f25270 */
[----:B------:R-:W-:Y:S05]  /*0560*/  @!P1 BRA `(.L_x_59) ;  /* 0xfffffffc00f09947 */ /* 0x000fea000383ffff */
.L_x_58:
[----:B------:R-:W-:Y:S05]  /*0570*/  WARPSYNC.ALL ;  /* 0x0000000000007948 */ /* 0x000fea0003800000 */
[----:B------:R-:W-:Y:S06]  /*0580*/  BAR.SYNC.DEFER_BLOCKING 0x0 ;  /* 0x0000000000007b1d */ /* 0x000fec0000010000 */
[----:B------:R-:W-:Y:S04]  /*0590*/  BSSY.RECONVERGENT B0, `(.L_x_60) ;  /* 0x0000007000007945 */ /* 0x000fe80003800200 */
[----:B------:R-:W-:Y:S05]  /*05a0*/  @P0 BRA `(.L_x_61) ;  /* 0x0000000000140947 */ /* 0x000fea0003800000 */
[----:B0-----:R-:W0:Y:S01]  /*05b0*/  LDC.64 R16, c[0x0][0x3b8] ;  /* 0x0000ee00ff107b82 */ /* 0x001e220000000a00 */
[----:B--2---:R-:W-:-:S04]  /*05c0*/  IMAD R15, R10, UR10, R7 ;  /* 0x0000000a0a0f7c24 */ /* 0x004fc8000f8e0207 */
[----:B0-----:R-:W-:-:S06]  /*05d0*/  IMAD.WIDE R16, R15, 0x8, R16 ;  /* 0x000000080f107825 */ /* 0x001fcc00078e0210 */
[----:B------:R-:W1:Y:S02]  /*05e0*/  LDG.E.64.STRONG.SYS R16, desc[UR8][R16.64] ;  /* 0x0000000810107981 */ /* 0x000e64000c1f5b00 */
[----:B-1---5:R-:W-:-:S11]  /*05f0*/  DFMA R8, -R2, R16, R8 ;  /* 0x000000100208722b */ /* 0x022fd60000000108 */
.L_x_61:
[----:B------:R-:W-:Y:S05]  /*0600*/  BSYNC.RECONVERGENT B0 ;  /* 0x0000000000007941 */ /* 0x000fea0003800200 */
.L_x_60:
[----:B------:R-:W-:-:S05]  /*0610*/  VIADD R12, R12, 0x1 ;  /* 0x000000010c0c7836 */ /* 0x000fca0000000000 */
[----:B------:R-:W-:-:S13]  /*0620*/  ISETP.NE.AND P1, PT, R12, R11, PT ;  /* 0x0000000b0c00720c */ /* 0x000fda0003f25270 */
[----:B------:R-:W-:Y:S05]  /*0630*/  @P1 BRA `(.L_x_62) ;  /* 0xfffffffc003c1947 */ /* 0x000fea000383ffff */
.L_x_54:
[----:B------:R-:W-:Y:S04]  /*0640*/  BSSY.RECONVERGENT B0, `(.L_x_63) ;  /* 0x000001b000007945 */ /* 0x000fe80003800200 */
[----:B------:R-:W-:Y:S05]  /*0650*/  @P0 BRA `(.L_x_64) ;  /* 0x0000000000640947 */ /* 0x000fea0003800000 */
[----:B-1---5:R-:W2:Y:S01]  /*0660*/  MUFU.RCP64H R3, R5 ;  /* 0x0000000500037308 */ /* 0x022ea20000001800 */
        /* <DEDUP_REMOVED lines=9> */
[----:B------:R-:W-:-:S08]  /*0700*/  DFMA R12, -R4, R10, R8 ;  /* 0x0000000a040c722b */ /* 0x000fd00000000108 */
[----:B------:R-:W-:-:S10]  /*0710*/  DFMA R2, R2, R12, R10 ;  /* 0x0000000c0202722b */ /* 0x000fd4000000000a */
[----:B------:R-:W-:-:S05]  /*0720*/  FFMA R6, RZ, R5, R3 ;  /* 0x00000005ff067223 */ /* 0x000fca0000000003 */
[----:B------:R-:W-:-:S13]  /*0730*/  FSETP.GT.AND P0, PT, |R6|, 1.469367938527859385e-39, PT ;  /* 0x001000000600780b */ /* 0x000fda0003f04200 */
[----:B------:R-:W-:Y:S05]  /*0740*/  @P0 BRA P1, `(.L_x_66) ;  /* 0x0000000000100947 */ /* 0x000fea0000800000 */
[----:B------:R-:W-:-:S07]  /*0750*/  MOV R6, 0x770 ;  /* 0x0000077000067802 */ /* 0x000fce0000000f00 */
[----:B0-----:R-:W-:Y:S05]  /*0760*/  CALL.REL.NOINC `($__internal_2_$__cuda_sm20_div_rn_f64_full) ;  /* 0x00000000005c7944 */ /* 0x001fea0003c00000 */
[----:B------:R-:W-:Y:S02]  /*0770*/  IMAD.MOV.U32 R2, RZ, RZ, R12 ;  /* 0x000000ffff027224 */ /* 0x000fe400078e000c */
[----:B------:R-:W-:-:S07]  /*0780*/  IMAD.MOV.U32 R3, RZ, RZ, R13 ;  /* 0x000000ffff037224 */ /* 0x000fce00078e000d */
.L_x_66:
[----:B------:R-:W-:Y:S05]  /*0790*/  BSYNC.RECONVERGENT B1 ;  /* 0x0000000000017941 */ /* 0x000fea0003800200 */
.L_x_65:
[----:B------:R-:W1:Y:S01]  /*07a0*/  LDC.64 R4, c[0x0][0x3b8] ;  /* 0x0000ee00ff047b82 */ /* 0x000e620000000a00 */
[----:B------:R-:W2:Y:S02]  /*07b0*/  LDCU UR4, c[0x0][0x380] ;  /* 0x00007000ff0477ac */ /* 0x000ea40008000800 */
[----:B--2---:R-:W-:-:S04]  /*07c0*/  IMAD R9, R0, UR4, R7 ;  /* 0x0000000400097c24 */ /* 0x004fc8000f8e0207 */
[----:B-1----:R-:W-:-:S05]  /*07d0*/  IMAD.WIDE R4, R9, 0x8, R4 ;  /* 0x0000000809047825 */ /* 0x002fca00078e0204 */
[----:B------:R3:W-:Y:S02]  /*07e0*/  STG.E.64.STRONG.SYS desc[UR8][R4.64], R2 ;  /* 0x0000000204007986 */ /* 0x0007e4000c115b08 */
.L_x_64:
[----:B------:R-:W-:Y:S05]  /*07f0*/  BSYNC.RECONVERGENT B0 ;  /* 0x0000000000007941 */ /* 0x000fea0003800200 */
.L_x_63:
[----:B------:R-:W-:Y:S01]  /*0800*/  ISETP.NE.AND P0, PT, R7, RZ, PT ;  /* 0x000000ff0700720c */ /* 0x000fe20003f05270 */
[----:B------:R-:W-:Y:S06]  /*0810*/  MEMBAR.SC.GPU ;  /* 0x0000000000007992 */ /* 0x000fec0000002000 */
[----:B------:R-:W-:-:S00]  /*0820*/  ERRBAR ;  /* 0x00000000000079ab */ /* 0x000fc00000000000 */
[----:B------:R-:W-:Y:S06]  /*0830*/  CGAERRBAR ;  /* 0x00000000000075ab */ /* 0x000fec0000000000 */
[----:B------:R-:W-:Y:S02]  /*0840*/  CCTL.IVALL ;  /* 0x00000000ff00798f */ /* 0x000fe40002000000 */
[----:B------:R-:W-:Y:S06]  /*0850*/  BAR.SYNC.DEFER_BLOCKING 0x0 ;  /* 0x0000000000007b1d */ /* 0x000fec0000010000 */
[----:B------:R-:W-:Y:S05]  /*0860*/  @P0 EXIT ;  /* 0x000000000000094d */ /* 0x000fea0003800000 */
[----:B-1-3--:R-:W1:Y:S01]  /*0870*/  LDC.64 R2, c[0x0][0x398] ;  /* 0x0000e600ff027b82 */ /* 0x00ae620000000a00 */
[----:B-----5:R-:W-:Y:S01]  /*0880*/  IMAD.MOV.U32 R4, RZ, RZ, 0x1 ;  /* 0x00000001ff047424 */ /* 0x020fe200078e00ff */
[----:B-1----:R-:W-:-:S04]  /*0890*/  IADD3 R2, P0, PT, R0, R2, RZ ;  /* 0x0000000200027210 */ /* 0x002fc80007f1e0ff */
[----:B------:R-:W-:Y:S02]  /*08a0*/  LEA.HI.X.SX32 R3, R0, R3, 0x1, P0 ;  /* 0x0000000300037211 */ /* 0x000fe400000f0eff */
[----:B------:R-:W-:-:S05]  /*08b0*/  PRMT R0, R4, 0x7610, R0 ;  /* 0x0000761004007816 */ /* 0x000fca0000000000 */
[----:B------:R-:W-:Y:S01]  /*08c0*/  STG.E.U8.STRONG.SYS desc[UR8][R2.64], R0 ;  /* 0x0000000002007986 */ /* 0x000fe2000c115108 */
[----:B------:R-:W-:Y:S05]  /*08d0*/  EXIT ;  /* 0x000000000000794d */ /* 0x000fea0003800000 */
        .weak           $__internal_2_$__cuda_sm20_div_rn_f64_full
        .type           $__internal_2_$__cuda_sm20_div_rn_f64_full,@function
        .size           $__internal_2_$__cuda_sm20_div_rn_f64_full,(.L_x_114 - $__internal_2_$__cuda_sm20_div_rn_f64_full)
$__internal_2_$__cuda_sm20_div_rn_f64_full:
        /* <DEDUP_REMOVED lines=10> */
[----:B------:R-:W-:Y:S03]  /*0980*/  BSSY.RECONVERGENT B2, `(.L_x_67) ;  /* 0x0000050000027945 */ /* 0x000fe60003800200 */
[----:B------:R-:W-:-:S04]  /*0990*/  @!P0 DMUL R2, R10, 8.98846567431157953865e+307 ;  /* 0x7fe000000a028828 */ /* 0x000fc80000000000 */
[----:B------:R-:W-:Y:S02]  /*09a0*/  @!P2 LOP3.LUT R13, R11, 0x7ff00000, RZ, 0xc0, !PT ;  /* 0x7ff000000b0da812 */ /* 0x000fe400078ec0ff */
[----:B------:R-:W0:Y:S02]  /*09b0*/  MUFU.RCP64H R17, R3 ;  /* 0x0000000300117308 */ /* 0x000e240000001800 */
[----:B------:R-:W-:Y:S01]  /*09c0*/  @!P2 ISETP.GE.U32.AND P3, PT, R12, R13, PT ;  /* 0x0000000d0c00a20c */ /* 0x000fe20003f66070 */
[----:B------:R-:W-:Y:S01]  /*09d0*/  IMAD.MOV.U32 R13, RZ, RZ, 0x1ca00000 ;  /* 0x1ca00000ff0d7424 */ /* 0x000fe200078e00ff */
[----:B0-----:R-:W-:-:S08]  /*09e0*/  DFMA R14, R16, -R2, 1 ;  /* 0x3ff00000100e742b */ /* 0x001fd00000000802 */
[----:B------:R-:W-:Y:S01]  /*09f0*/  DFMA R18, R14, R14, R14 ;  /* 0x0000000e0e12722b */ /* 0x000fe2000000000e */
[----:B------:R-:W-:-:S04]  /*0a00*/  LOP3.LUT R15, R5, 0x7ff00000, RZ, 0xc0, !PT ;  /* 0x7ff00000050f7812 */ /* 0x000fc800078ec0ff */
[----:B------:R-:W-:-:S03]  /*0a10*/  ISETP.GE.U32.AND P1, PT, R12, R15, PT ;  /* 0x0000000f0c00720c */ /* 0x000fc60003f26070 */
[----:B------:R-:W-:Y:S01]  /*0a20*/  DFMA R16, R16, R18, R16 ;  /* 0x000000121010722b */ /* 0x000fe20000000010 */
[C---:B------:R-:W-:Y:S01]  /*0a30*/  @!P2 SEL R19, R13.reuse, 0x63400000, !P3 ;  /* 0x634000000d13a807 */ /* 0x040fe20005800000 */
[----:B------:R-:W-:Y:S01]  /*0a40*/  @!P2 IMAD.MOV.U32 R18, RZ, RZ, RZ ;  /* 0x000000ffff12a224 */ /* 0x000fe200078e00ff */
[----:B------:R-:W-:Y:S02]  /*0a50*/  SEL R5, R13, 0x63400000, !P1 ;  /* 0x634000000d057807 */ /* 0x000fe40004800000 */
[--C-:B------:R-:W-:Y:S02]  /*0a60*/  @!P2 LOP3.LUT R19, R19, 0x80000000, R9.reuse, 0xf8, !PT ;  /* 0x800000001313a812 */ /* 0x100fe400078ef809 */
[----:B------:R-:W-:Y:S01]  /*0a70*/  LOP3.LUT R5, R5, 0x800fffff, R9, 0xf8, !PT ;  /* 0x800fffff05057812 */ /* 0x000fe200078ef809 */
[----:B------:R-:W-:Y:S01]  /*0a80*/  DFMA R20, R16, -R2, 1 ;  /* 0x3ff000001014742b */ /* 0x000fe20000000802 */
[----:B------:R-:W-:-:S06]  /*0a90*/  @!P2 LOP3.LUT R19, R19, 0x100000, RZ, 0xfc, !PT ;  /* 0x001000001313a812 */ /* 0x000fcc00078efcff */
[----:B------:R-:W-:Y:S02]  /*0aa0*/  @!P2 DFMA R4, R4, 2, -R18 ;  /* 0x400000000404a82b */ /* 0x000fe40000000812 */
[----:B------:R-:W-:Y:S01]  /*0ab0*/  DFMA R16, R16, R20, R16 ;  /* 0x000000141010722b */ /* 0x000fe20000000010 */
[----:B------:R-:W-:Y:S02]  /*0ac0*/  IMAD.MOV.U32 R21, RZ, RZ, R12 ;  /* 0x000000ffff157224 */ /* 0x000fe400078e000c */
[----:B------:R-:W-:Y:S01]  /*0ad0*/  IMAD.MOV.U32 R20, RZ, RZ, R15 ;  /* 0x000000ffff147224 */ /* 0x000fe200078e000f */
[----:B------:R-:W-:-:S04]  /*0ae0*/  @!P0 LOP3.LUT R20, R3, 0x7ff00000, RZ, 0xc0, !PT ;  /* 0x7ff0000003148812 */ /* 0x000fc800078ec0ff */
[----:B------:R-:W-:Y:S01]  /*0af0*/  @!P2 LOP3.LUT R21, R5, 0x7ff00000, RZ, 0xc0, !PT ;  /* 0x7ff000000515a812 */ /* 0x000fe200078ec0ff */
[----:B------:R-:W-:Y:S01]  /*0b00*/  DMUL R18, R16, R4 ;  /* 0x0000000410127228 */ /* 0x000fe20000000000 */
[----:B------:R-:W-:-:S03]  /*0b10*/  VIADD R23, R20, 0xffffffff ;  /* 0xffffffff14177836 */ /* 0x000fc60000000000 */
[----:B------:R-:W-:-:S04]  /*0b20*/  VIADD R22, R21, 0xffffffff ;  /* 0xffffffff15167836 */ /* 0x000fc80000000000 */
[----:B------:R-:W-:Y:S01]  /*0b30*/  DFMA R14, R18, -R2, R4 ;  /* 0x80000002120e722b */ /* 0x000fe20000000004 */
[----:B------:R-:W-:-:S04]  /*0b40*/  ISETP.GT.U32.AND P0, PT, R22, 0x7feffffe, PT ;  /* 0x7feffffe1600780c */ /* 0x000fc80003f04070 */
[----:B------:R-:W-:-:S03]  /*0b50*/  ISETP.GT.U32.OR P0, PT, R23, 0x7feffffe, P0 ;  /* 0x7feffffe1700780c */ /* 0x000fc60000704470 */
[----:B------:R-:W-:-:S10]  /*0b60*/  DFMA R14, R16, R14, R18 ;  /* 0x0000000e100e722b */ /* 0x000fd40000000012 */
        /* <DEDUP_REMOVED lines=28> */
.L_x_68:
        /* <DEDUP_REMOVED lines=16> */
.L_x_71:
[----:B------:R-:W-:Y:S01]  /*0e30*/  LOP3.LUT R13, R11, 0x80000, RZ, 0xfc, !PT ;  /* 0x000800000b0d7812 */ /* 0x000fe200078efcff */
[----:B------:R-:W-:Y:S01]  /*0e40*/  IMAD.MOV.U32 R12, RZ, RZ, R10 ;  /* 0x000000ffff0c7224 */ /* 0x000fe200078e000a */
[----:B------:R-:W-:Y:S06]  /*0e50*/  BRA `(.L_x_69) ;  /* 0x0000000000087947 */ /* 0x000fec0003800000 */
.L_x_70:
[----:B------:R-:W-:Y:S01]  /*0e60*/  LOP3.LUT R13, R9, 0x80000, RZ, 0xfc, !PT ;  /* 0x00080000090d7812 */ /* 0x000fe200078efcff */
[----:B------:R-:W-:-:S07]  /*0e70*/  IMAD.MOV.U32 R12, RZ, RZ, R8 ;  /* 0x000000ffff0c7224 */ /* 0x000fce00078e0008 */
.L_x_69:
[----:B------:R-:W-:Y:S05]  /*0e80*/  BSYNC.RECONVERGENT B2 ;  /* 0x0000000000027941 */ /* 0x000fea0003800200 */
.L_x_67:
[----:B------:R-:W-:Y:S02]  /*0e90*/  IMAD.MOV.U32 R2, RZ, RZ, R6 ;  /* 0x000000ffff027224 */ /* 0x000fe400078e0006 */
[----:B------:R-:W-:-:S04]  /*0ea0*/  IMAD.MOV.U32 R3, RZ, RZ, 0x0 ;  /* 0x00000000ff037424 */ /* 0x000fc800078e00ff */
[----:B------:R-:W-:Y:S05]  /*0eb0*/  RET.REL.NODEC R2 `(solve_lower_double) ;  /* 0xfffffff002507950 */ /* 0x000fea0003c3ffff */
.L_x_72:
        /* <DEDUP_REMOVED lines=12> */
.L_x_114:


//--------------------- .text.solve_lower_float   --------------------------
	.section	.text.solve_lower_float,"ax",@progbits
	.align	128
        .global         solve_lower_float
        .type           solve_lower_float,@function
        .size           solve_lower_float,(.L_x_115 - solve_lower_float)
        .other          solve_lower_float,@"STO_CUDA_ENTRY STV_DEFAULT"
solve_lower_float:
.text.solve_lower_float:
        /* <DEDUP_REMOVED lines=13> */
.L_x_74:
[----:B------:R-:W-:Y:S05]  /*00d0*/  BSYNC.RECONVERGENT B0 ;  /* 0x0000000000007941 */ /* 0x000fea0003800200 */
.L_x_73:
        /* <DEDUP_REMOVED lines=15> */
[----:B-1----:R-:W-:-:S06]  /*01d0*/  ISETP.GE.AND P0, PT, R2, UR4, PT ;  /* 0x0000000402007c0c */ /* 0x002fcc000bf06270 */
[----:B------:R-:W1:Y:S07]  /*01e0*/  LDC.64 R14, c[0x0][0x3c0] ;  /* 0x0000f000ff0e7b82 */ /* 0x000e6e0000000a00 */
[----:B--2---:R-:W-:-:S04]  /*01f0*/  @!P0 IMAD.WIDE R12, R5, 0x4, R12 ;  /* 0x00000004050c8825 */ /* 0x004fc800078e020c */
[----:B---3--:R-:W-:Y:S02]  /*0200*/  IMAD.WIDE R8, R5, 0x4, R8 ;  /* 0x0000000405087825 */ /* 0x008fe400078e0208 */
[----:B------:R-:W2:Y:S04]  /*0210*/  @!P0 LDG.E R13, desc[UR8][R12.64] ;  /* 0x000000080c0d8981 */ /* 0x000ea8000c1e1900 */
[----:B------:R-:W0:Y:S04]  /*0220*/  LDG.E R7, desc[UR8][R8.64+0x4] ;  /* 0x0000040808077981 */ /* 0x000e28000c1e1900 */
[----:B------:R-:W3:Y:S01]  /*0230*/  LDG.E R0, desc[UR8][R8.64] ;  /* 0x0000000808007981 */ /* 0x000ee2000c1e1900 */
[----:B--2---:R-:W-:-:S02]  /*0240*/  @!P0 IMAD R17, R13, UR4, R2 ;  /* 0x000000040d118c24 */ /* 0x004fc4000f8e0202 */
[----:B0-----:R-:W-:-:S04]  /*0250*/  IMAD.WIDE R10, R7, 0x4, R10 ;  /* 0x00000004070a7825 */ /* 0x001fc800078e020a */
[----:B-1----:R-:W-:Y:S01]  /*0260*/  @!P0 IMAD.WIDE R14, R17, 0x4, R14 ;  /* 0x00000004110e8825 */ /* 0x002fe200078e020e */
[----:B------:R0:W5:Y:S04]  /*0270*/  LDG.E R4, desc[UR8][R10.64+-0x4] ;  /* 0xfffffc080a047981 */ /* 0x000168000c1e1900 */
[----:B------:R0:W5:Y:S01]  /*0280*/  @!P0 LDG.E R3, desc[UR8][R14.64] ;  /* 0x000000080e038981 */ /* 0x000162000c1e1900 */
        /* <DEDUP_REMOVED lines=10> */
.L_x_83:
        /* <DEDUP_REMOVED lines=19> */
.L_x_78:
[----:B------:R-:W-:Y:S05]  /*0460*/  BSYNC.RECONVERGENT B0 ;  /* 0x0000000000007941 */ /* 0x000fea0003800200 */
.L_x_77:
[----:B------:R-:W-:Y:S06]  /*0470*/  BAR.SYNC.DEFER_BLOCKING 0x0 ;  /* 0x0000000000007b1d */ /* 0x000fec0000010000 */
.L_x_76:
[----:B------:R-:W1:Y:S01]  /*0480*/  LDCU UR10, c[0x0][0x380] ;  /* 0x00007000ff0a77ac */ /* 0x000e620008000800 */
[C---:B------:R-:W-:Y:S02]  /*0490*/  ISETP.NE.AND P1, PT, R2.reuse, RZ, PT ;  /* 0x000000ff0200720c */ /* 0x040fe40003f25270 */
[----:B-1----:R-:W-:-:S13]  /*04a0*/  ISETP.GE.AND P0, PT, R2, UR10, PT ;  /* 0x0000000a02007c0c */ /* 0x002fda000bf06270 */
[C---:B0-----:R-:W-:Y:S02]  /*04b0*/  @!P0 LEA R13, R16.reuse, UR5, 0x2 ;  /* 0x00000005100d8c11 */ /* 0x041fe4000f8e10ff */
[----:B------:R-:W-:-:S03]  /*04c0*/  @!P0 LEA R12, R16, UR4, 0x2 ;  /* 0x00000004100c8c11 */ /* 0x000fc6000f8e10ff */
[----:B------:R0:W1:Y:S04]  /*04d0*/  @!P0 LDS R10, [R13] ;  /* 0x000000000d0a8984 */ /* 0x0000680000000800 */
[----:B------:R0:W2:Y:S01]  /*04e0*/  @!P0 LDS R11, [R12] ;  /* 0x000000000c0b8984 */ /* 0x0000a20000000800 */
[----:B------:R-:W-:Y:S05]  /*04f0*/  @P1 BRA `(.L_x_79) ;  /* 0x00000000001c1947 */ /* 0x000fea0003800000 */
[----:B------:R-:W2:Y:S02]  /*0500*/  LDCU.64 UR6, c[0x0][0x398] ;  /* 0x00007300ff0677ac */ /* 0x000ea40008000a00 */
[----:B--2---:R-:W-:-:S04]  /*0510*/  IADD3 R14, P1, PT, R11, UR6, RZ ;  /* 0x000000060b0e7c10 */ /* 0x004fc8000ff3e0ff */
[----:B------:R-:W-:-:S09]  /*0520*/  LEA.HI.X.SX32 R15, R11, UR7, 0x1, P1 ;  /* 0x000000070b0f7c11 */ /* 0x000fd200088f0eff */
.L_x_80:
[----:B0-----:R-:W2:Y:S01]  /*0530*/  LDG.E.U8.STRONG.SYS R12, desc[UR8][R14.64] ;  /* 0x000000080e0c7981 */ /* 0x001ea2000c1f5100 */
[----:B------:R-:W-:Y:S05]  /*0540*/  YIELD ;  /* 0x0000000000007946 */ /* 0x000fea0003800000 */
[----:B--2---:R-:W-:-:S13]  /*0550*/  ISETP.NE.AND P1, PT, R12, RZ, PT ;  /* 0x000000ff0c00720c */ /* 0x004fda0003f25270 */
[----:B------:R-:W-:Y:S05]  /*0560*/  @!P1 BRA `(.L_x_80) ;  /* 0xfffffffc00f09947 */ /* 0x000fea000383ffff */
.L_x_79:
[----:B------:R-:W-:Y:S05]  /*0570*/  WARPSYNC.ALL ;  /* 0x0000000000007948 */ /* 0x000fea0003800000 */
[----:B------:R-:W-:Y:S06]  /*0580*/  BAR.SYNC.DEFER_BLOCKING 0x0 ;  /* 0x0000000000007b1d */ /* 0x000fec0000010000 */
[----:B------:R-:W-:Y:S04]  /*0590*/  BSSY.RECONVERGENT B0, `(.L_x_81) ;  /* 0x0000007000007945 */ /* 0x000fe80003800200 */
[----:B------:R-:W-:Y:S05]  /*05a0*/  @P0 BRA `(.L_x_82) ;  /* 0x0000000000140947 */ /* 0x000fea0003800000 */
[----:B0-----:R-:W0:Y:S01]  /*05b0*/  LDC.64 R12, c[0x0][0x3b8] ;  /* 0x0000ee00ff0c7b82 */ /* 0x001e220000000a00 */
[----:B--2---:R-:W-:-:S04]  /*05c0*/  IMAD R15, R11, UR10, R2 ;  /* 0x0000000a0b0f7c24 */ /* 0x004fc8000f8e0202 */
[----:B0-----:R-:W-:-:S06]  /*05d0*/  IMAD.WIDE R12, R15, 0x4, R12 ;  /* 0x000000040f0c7825 */ /* 0x001fcc00078e020c */
[----:B------:R-:W1:Y:S02]  /*05e0*/  LDG.E.STRONG.SYS R12, desc[UR8][R12.64] ;  /* 0x000000080c0c7981 */ /* 0x000e64000c1f5900 */
[----:B-1---5:R-:W-:-:S07]  /*05f0*/  FFMA R3, -R10, R12, R3 ;  /* 0x0000000c0a037223 */ /* 0x022fce0000000103 */
.L_x_82:
[----:B------:R-:W-:Y:S05]  /*0600*/  BSYNC.RECONVERGENT B0 ;  /* 0x0000000000007941 */ /* 0x000fea0003800200 */
.L_x_81:
[----:B------:R-:W-:-:S05]  /*0610*/  VIADD R9, R9, 0x1 ;  /* 0x0000000109097836 */ /* 0x000fca0000000000 */
[----:B------:R-:W-:-:S13]  /*0620*/  ISETP.NE.AND P1, PT, R9, R7, PT ;  /* 0x000000070900720c */ /* 0x000fda0003f25270 */
[----:B------:R-:W-:Y:S05]  /*0630*/  @P1 BRA `(.L_x_83) ;  /* 0xfffffffc003c1947 */ /* 0x000fea000383ffff */
.L_x_75:
[----:B------:R-:W-:Y:S04]  /*0640*/  BSSY.RECONVERGENT B0, `(.L_x_84) ;  /* 0x0000014000007945 */ /* 0x000fe80003800200 */
[----:B------:R-:W-:Y:S05]  /*0650*/  @P0 BRA `(.L_x_85) ;  /* 0x0000000000480947 */ /* 0x000fea0003800000 */
[----:B-----5:R-:W3:Y:S01]  /*0660*/  MUFU.RCP R7, R4 ;  /* 0x0000000400077308 */ /* 0x020ee20000001000 */
[----:B------:R-:W-:Y:S07]  /*0670*/  BSSY.RECONVERGENT B1, `(.L_x_86) ;  /* 0x000000b000017945 */ /* 0x000fee0003800200 */
[----:B------:R-:W4:Y:S01]  /*0680*/  FCHK P0, R3, R4 ;  /* 0x0000000403007302 */ /* 0x000f220000000000 */
[----:B---3--:R-:W-:-:S04]  /*0690*/  FFMA R0, -R4, R7, 1 ;  /* 0x3f80000004007423 */ /* 0x008fc80000000107 */
[----:B------:R-:W-:-:S04]  /*06a0*/  FFMA R0, R7, R0, R7 ;  /* 0x0000000007007223 */ /* 0x000fc80000000007 */
[----:B------:R-:W-:-:S04]  /*06b0*/  FFMA R7, R0, R3, RZ ;  /* 0x0000000300077223 */ /* 0x000fc800000000ff */
[----:B------:R-:W-:-:S04]  /*06c0*/  FFMA R6, -R4, R7, R3 ;  /* 0x0000000704067223 */ /* 0x000fc80000000103 */
[----:B------:R-:W-:Y:S01]  /*06d0*/  FFMA R9, R0, R6, R7 ;  /* 0x0000000600097223 */ /* 0x000fe20000000007 */
[----:B----4-:R-:W-:Y:S06]  /*06e0*/  @!P0 BRA `(.L_x_87) ;  /* 0x00000000000c8947 */ /* 0x010fec0003800000 */
[----:B------:R-:W-:-:S07]  /*06f0*/  MOV R6, 0x710 ;  /* 0x0000071000067802 */ /* 0x000fce0000000f00 */
[----:B012---:R-:W-:Y:S05]  /*0700*/  CALL.REL.NOINC `($__internal_3_$__cuda_sm3x_div_rn_noftz_f32_slowpath) ;  /* 0x0000000000547944 */ /* 0x007fea0003c00000 */
[----:B------:R-:W-:-:S07]  /*0710*/  IMAD.MOV.U32 R9, RZ, RZ, R0 ;  /* 0x000000ffff097224 */ /* 0x000fce00078e0000 */
.L_x_87:
[----:B------:R-:W-:Y:S05]  /*0720*/  BSYNC.RECONVERGENT B1 ;  /* 0x0000000000017941 */ /* 0x000fea0003800200 */
.L_x_86:
[----:B------:R-:W3:Y:S01]  /*0730*/  LDC.64 R6, c[0x0][0x3b8] ;  /* 0x0000ee00ff067b82 */ /* 0x000ee20000000a00 */
[----:B------:R-:W4:Y:S02]  /*0740*/  LDCU UR4, c[0x0][0x380] ;  /* 0x00007000ff0477ac */ /* 0x000f240008000800 */
[----:B----4-:R-:W-:-:S04]  /*0750*/  IMAD R3, R5, UR4, R2 ;  /* 0x0000000405037c24 */ /* 0x010fc8000f8e0202 */
[----:B---3--:R-:W-:-:S05]  /*0760*/  IMAD.WIDE R6, R3, 0x4, R6 ;  /* 0x0000000403067825 */ /* 0x008fca00078e0206 */
[----:B------:R3:W-:Y:S02]  /*0770*/  STG.E.STRONG.SYS desc[UR8][R6.64], R9 ;  /* 0x0000000906007986 */ /* 0x0007e4000c115908 */
.L_x_85:
[----:B------:R-:W-:Y:S05]  /*0780*/  BSYNC.RECONVERGENT B0 ;  /* 0x0000000000007941 */ /* 0x000fea0003800200 */
.L_x_84:
[----:B------:R-:W-:Y:S01]  /*0790*/  ISETP.NE.AND P0, PT, R2, RZ, PT ;  /* 0x000000ff0200720c */ /* 0x000fe20003f05270 */
[----:B------:R-:W-:Y:S06]  /*07a0*/  MEMBAR.SC.GPU ;  /* 0x0000000000007992 */ /* 0x000fec0000002000 */
[----:B------:R-:W-:-:S00]  /*07b0*/  ERRBAR ;  /* 0x00000000000079ab */ /* 0x000fc00000000000 */
[----:B------:R-:W-:Y:S06]  /*07c0*/  CGAERRBAR ;  /* 0x00000000000075ab */ /* 0x000fec0000000000 */
[----:B------:R-:W-:Y:S02]  /*07d0*/  CCTL.IVALL ;  /* 0x00000000ff00798f */ /* 0x000fe40002000000 */
[----:B------:R-:W-:Y:S06]  /*07e0*/  BAR.SYNC.DEFER_BLOCKING 0x0 ;  /* 0x0000000000007b1d */ /* 0x000fec0000010000 */
[----:B------:R-:W-:Y:S05]  /*07f0*/  @P0 EXIT ;  /* 0x000000000000094d */ /* 0x000fea0003800000 */
[----:B-----5:R-:W4:Y:S01]  /*0800*/  LDC.64 R2, c[0x0][0x398] ;  /* 0x0000e600ff027b82 */ /* 0x020f220000000a00 */
[----:B------:R-:W-:Y:S01]  /*0810*/  IMAD.MOV.U32 R0, RZ, RZ, 0x1 ;  /* 0x00000001ff007424 */ /* 0x000fe200078e00ff */
[----:B----4-:R-:W-:-:S04]  /*0820*/  IADD3 R2, P0, PT, R5, R2, RZ ;  /* 0x0000000205027210 */ /* 0x010fc80007f1e0ff */
[----:B------:R-:W-:-:S05]  /*0830*/  LEA.HI.X.SX32 R3, R5, R3, 0x1, P0 ;  /* 0x0000000305037211 */ /* 0x000fca00000f0eff */
[----:B------:R-:W-:Y:S01]  /*0840*/  STG.E.U8.STRONG.SYS desc[UR8][R2.64], R0 ;  /* 0x0000000002007986 */ /* 0x000fe2000c115108 */
[----:B------:R-:W-:Y:S05]  /*0850*/  EXIT ;  /* 0x000000000000794d */ /* 0x000fea0003800000 */
        .weak           $__internal_3_$__cuda_sm3x_div_rn_noftz_f32_slowpath
        .type           $__internal_3_$__cuda_sm3x_div_rn_noftz_f32_slowpath,@function
        .size           $__internal_3_$__cuda_sm3x_div_rn_noftz_f32_slowpath,(.L_x_115 - $__internal_3_$__cuda_sm3x_div_rn_noftz_f32_slowpath)
$__internal_3_$__cuda_sm3x_div_rn_noftz_f32_slowpath:
        /* <DEDUP_REMOVED lines=35> */
.L_x_89:
        /* <DEDUP_REMOVED lines=51> */
.L_x_96:
[----:B------:R-:W-:-:S04]  /*0dc0*/  LOP3.LUT R0, R0, 0x80000000, RZ, 0xc0, !PT ;  /* 0x8000000000007812 */ /* 0x000fc800078ec0ff */
[----:B------:R-:W-:Y:S01]  /*0dd0*/  LOP3.LUT R0, R0, 0x7f800000, RZ, 0xfc, !PT ;  /* 0x7f80000000007812 */ /* 0x000fe200078efcff */
[----:B------:R-:W-:Y:S06]  /*0de0*/  BRA `(.L_x_97) ;  /* 0x0000000000047947 */ /* 0x000fec0003800000 */
.L_x_95:
[----:B------:R-:W-:-:S07]  /*0df0*/  IMAD R0, R7, 0x800000, R0 ;  /* 0x0080000007007824 */ /* 0x000fce00078e0200 */
.L_x_97:
[----:B------:R-:W-:Y:S05]  /*0e00*/  BSYNC.RECONVERGENT B3 ;  /* 0x0000000000037941 */ /* 0x000fea0003800200 */
.L_x_94:
[----:B------:R-:W-:Y:S05]  /*0e10*/  BRA `(.L_x_98) ;  /* 0x0000000000207947 */ /* 0x000fea0003800000 */
.L_x_93:
[----:B------:R-:W-:-:S04]  /*0e20*/  LOP3.LUT R0, R4, 0x80000000, R3, 0x48, !PT ;  /* 0x8000000004007812 */ /* 0x000fc800078e4803 */
[----:B------:R-:W-:Y:S01]  /*0e30*/  LOP3.LUT R0, R0, 0x7f800000, RZ, 0xfc, !PT ;  /* 0x7f80000000007812 */ /* 0x000fe200078efcff */
[----:B------:R-:W-:Y:S06]  /*0e40*/  BRA `(.L_x_98) ;  /* 0x0000000000147947 */ /* 0x000fec0003800000 */
.L_x_92:
[----:B------:R-:W-:Y:S01]  /*0e50*/  LOP3.LUT R0, R4, 0x80000000, R3, 0x48, !PT ;  /* 0x8000000004007812 */ /* 0x000fe200078e4803 */
[----:B------:R-:W-:Y:S06]  /*0e60*/  BRA `(.L_x_98) ;  /* 0x00000000000c7947 */ /* 0x000fec0003800000 */
.L_x_91:
[----:B------:R-:W0:Y:S01]  /*0e70*/  MUFU.RSQ R0, -QNAN ;  /* 0xffc0000000007908 */ /* 0x000e220000001400 */
[----:B------:R-:W-:Y:S05]  /*0e80*/  BRA `(.L_x_98) ;  /* 0x0000000000047947 */ /* 0x000fea0003800000 */
.L_x_90:
[----:B------:R-:W-:-:S07]  /*0e90*/  FADD.FTZ R0, R3, R0 ;  /* 0x0000000003007221 */ /* 0x000fce0000010000 */
.L_x_98:
[----:B------:R-:W-:Y:S05]  /*0ea0*/  BSYNC.RECONVERGENT B2 ;  /* 0x0000000000027941 */ /* 0x000fea0003800200 */
.L_x_88:
[----:B------:R-:W-:-:S04]  /*0eb0*/  IMAD.MOV.U32 R7, RZ, RZ, 0x0 ;  /* 0x00000000ff077424 */ /* 0x000fc800078e00ff */
[----:B0-----:R-:W-:Y:S05]  /*0ec0*/  RET.REL.NODEC R6 `(solve_lower_float) ;  /* 0xfffffff0064c7950 */ /* 0x001fea0003c3ffff */
.L_x_99:
        /* <DEDUP_REMOVED lines=11> */
.L_x_115:


//--------------------- .text.analysis_upper      --------------------------
	.section	.text.analysis_upper,"ax",@progbits
	.align	128
        .global         analysis_upper
        .type           analysis_upper,@function
        .size           analysis_upper,(.L_x_120 - analysis_upper)
        .other          analysis_upper,@"STO_CUDA_ENTRY STV_DEFAULT"
analysis_upper:
.text.analysis_upper:
[----:B------:R-:W-:Y:S01]  /*0000*/  LDC R1, c[0x0][0x37c] ;  /* 0x0000df00ff017b82 */ /* 0x000fe20000000800 */
[----:B------:R-:W0:Y:S01]  /*0010*/  S2R R7, SR_LANEID ;  /* 0x0000000000077919 */ /* 0x000e220000000000 */
[----:B------:R-:W-:-:S06]  /*0020*/  VOTEU.ANY UR4, UPT, PT ;  /* 0x0000000000047886 */ /* 0x000fcc00038e0100 */
[----:B------:R-:W1:Y:S01]  /*0030*/  LDC.64 R2, c[0x4][RZ] ;  /* 0x01000000ff027b82 */ /* 0x000e620000000a00 */
[----:B------:R-:W0:Y:S01]  /*0040*/  FLO.U32 R6, UR4 ;  /* 0x0000000400067d00 */ /* 0x000e2200080e0000 */
[----:B------:R-:W1:Y:S07]  /*0050*/  LDCU.64 UR6, c[0x0][0x358] ;  /* 0x00006b00ff0677ac */ /* 0x000e6e0008000a00 */
[----:B------:R-:W1:Y:S01]  /*0060*/  POPC R5, UR4 ;  /* 0x0000000400057d09 */ /* 0x000e620008000000 */
[----:B0-----:R-:W-:-:S13]  /*0070*/  ISETP.EQ.U32.AND P0, PT, R6, R7, PT ;  /* 0x000000070600720c */ /* 0x001fda0003f02070 */
[----:B-1----:R-:W2:Y:S01]  /*0080*/  @P0 ATOMG.E.ADD.STRONG.GPU PT, R3, desc[UR6][R2.64], R5 ;  /* 0x80000005020309a8 */ /* 0x002ea200081ef106 */
[----:B------:R-:W0:Y:S02]  /*0090*/  S2R R0, SR_LTMASK ;  /* 0x0000000000007919 */ /* 0x000e240000003900 */
[----:B0-----:R-:W-:Y:S01]  /*00a0*/  LOP3.LUT R7, R0, UR4, RZ, 0xc0, !PT ;  /* 0x0000000400077c12 */ /* 0x001fe2000f8ec0ff */
[----:B------:R-:W0:Y:S05]  /*00b0*/  LDCU UR4, c[0x0][0x380] ;  /* 0x00007000ff0477ac */ /* 0x000e2a0008000800 */
[----:B------:R-:W1:Y:S01]  /*00c0*/  POPC R7, R7 ;  /* 0x0000000700077309 */ /* 0x000e620000000000 */
[----:B--2---:R-:W1:Y:S02]  /*00d0*/  SHFL.IDX PT, R4, R3, R6, 0x1f ;  /* 0x00001f0603047589 */ /* 0x004e6400000e0000 */
[----:B-1----:R-:W-:-:S05]  /*00e0*/  IMAD.IADD R4, R4, 0x1, R7 ;  /* 0x0000000104047824 */ /* 0x002fca00078e0207 */
[----:B------:R-:W-:-:S05]  /*00f0*/  LOP3.LUT R0, RZ, R4, RZ, 0x33, !PT ;  /* 0x00000004ff007212 */ /* 0x000fca00078e33ff */
[----:B0-----:R-:W-:-:S05]  /*0100*/  VIADD R0, R0, UR4 ;  /* 0x0000000400007c36 */ /* 0x001fca0008000000 */
[----:B------:R-:W-:-:S13]  /*0110*/  ISETP.GE.AND P0, PT, R0, RZ, PT ;  /* 0x000000ff0000720c */ /* 0x000fda0003f06270 */
[----:B------:R-:W-:Y:S05]  /*0120*/  @!P0 EXIT ;  /* 0x000000000000894d */ /* 0x000fea0003800000 */
[----:B------:R-:W0:Y:S01]  /*0130*/  LDC.64 R2, c[0x0][0x3a0] ;  /* 0x0000e800ff027b82 */ /* 0x000e220000000a00 */
[----:B------:R-:W-:-:S05]  /*0140*/  IADD3 R5, PT, PT, -R4, UR4, RZ ;  /* 0x0000000404057c10 */ /* 0x000fca000fffe1ff */
[----:B0-----:R-:W-:-:S04]  /*0150*/  IMAD.WIDE R4, R5, 0x4, R2 ;  /* 0x0000000405047825 */ /* 0x001fc800078e0202 */
[----:B------:R-:W-:Y:S02]  /*0160*/  IMAD.WIDE.U32 R2, R0, 0x4, R2 ;  /* 0x0000000400027825 */ /* 0x000fe400078e0002 */
[----:B------:R-:W2:Y:S04]  /*0170*/  LDG.E R4, desc[UR6][R4.64] ;  /* 0x0000000604047981 */ /* 0x000ea8000c1e1900 */
[----:B------:R-:W3:Y:S01]  /*0180*/  LDG.E R6, desc[UR6][R2.64] ;  /* 0x0000000602067981 */ /* 0x000ee2000c1e1900 */
[----:B------:R-:W-:Y:S01]  /*0190*/  BSSY B0, `(.L_x_100) ;  /* 0x000001b000007945 */ /* 0x000fe20003800000 */
[----:B------:R-:W-:Y:S02]  /*01a0*/  IMAD.MOV.U32 R9, RZ, RZ, RZ ;  /* 0x000000ffff097224 */ /* 0x000fe400078e00ff */
[----:B--2---:R-:W-:-:S05]  /*01b0*/  VIADD R7, R4, 0xffffffff ;  /* 0xffffffff04077836 */ /* 0x004fca0000000000 */
[----:B---3--:R-:W-:-:S13]  /*01c0*/  ISETP.GT.AND P0, PT, R7, R6, PT ;  /* 0x000000060700720c */ /* 0x008fda0003f04270 */
[----:B------:R-:W-:Y:S05]  /*01d0*/  @!P0 BRA `(.L_x_101) ;  /* 0x0000000000588947 */ /* 0x000fea0003800000 */
[----:B------:R-:W-:-:S07]  /*01e0*/  IMAD.MOV.U32 R9, RZ, RZ, RZ ;  /* 0x000000ffff097224 */ /* 0x000fce00078e00ff */
.L_x_104:
[----:B------:R-:W0:Y:S02]  /*01f0*/  LDC.64 R2, c[0x0][0x3a8] ;  /* 0x0000ea00ff027b82 */ /* 0x000e240000000a00 */
[----:B0-----:R-:W-:-:S05]  /*0200*/  IMAD.WIDE R2, R7, 0x4, R2 ;  /* 0x0000000407027825 */ /* 0x001fca00078e0202 */
[----:B------:R-:W2:Y:S01]  /*0210*/  LDG.E R11, desc[UR6][R2.64] ;  /* 0x00000006020b7981 */ /* 0x000ea2000c1e1900 */
[----:B------:R-:W-:Y:S05]  /*0220*/  YIELD ;  /* 0x0000000000007946 */ /* 0x000fea0003800000 */
[----:B------:R-:W2:Y:S01]  /*0230*/  LDCU.64 UR4, c[0x0][0x390] ;  /* 0x00007200ff0477ac */ /* 0x000ea20008000a00 */
[----:B------:R-:W-:Y:S01]  /*0240*/  VIADD R7, R7, 0xffffffff ;  /* 0xffffffff07077836 */ /* 0x000fe20000000000 */
[----:B------:R-:W-:Y:S04]  /*0250*/  BSSY B1, `(.L_x_102) ;  /* 0x0000008000017945 */ /* 0x000fe80003800000 */
[----:B------:R-:W-:-:S02]  /*0260*/  ISETP.GT.AND P0, PT, R7, R6, PT ;  /* 0x000000060700720c */ /* 0x000fc40003f04270 */
[----:B--2---:R-:W-:-:S04]  /*0270*/  IADD3 R4, P1, PT, R11, UR4, RZ ;  /* 0x000000040b047c10 */ /* 0x004fc8000ff3e0ff */
[----:B------:R-:W-:-:S09]  /*0280*/  LEA.HI.X.SX32 R5, R11, UR5, 0x1, P1 ;  /* 0x000000050b057c11 */ /* 0x000fd200088f0eff */
.L_x_103:
[----:B------:R-:W2:Y:S01]  /*0290*/  LDG.E.U8.STRONG.SYS R2, desc[UR6][R4.64] ;  /* 0x0000000604027981 */ /* 0x000ea2000c1f5100 */
[----:B------:R-:W-:Y:S05]  /*02a0*/  YIELD ;  /* 0x0000000000007946 */ /* 0x000fea0003800000 */
[----:B--2---:R-:W-:-:S13]  /*02b0*/  ISETP.NE.AND P1, PT, R2, RZ, PT ;  /* 0x000000ff0200720c */ /* 0x004fda0003f25270 */
[----:B------:R-:W-:Y:S05]  /*02c0*/  @!P1 BRA `(.L_x_103) ;  /* 0xfffffffc00f09947 */ /* 0x000fea000383ffff */
[----:B------:R-:W-:Y:S05]  /*02d0*/  BSYNC B1 ;  /* 0x0000000000017941 */ /* 0x000fea0003800000 */
.L_x_102:
[----:B------:R-:W0:Y:S02]  /*02e0*/  LDC.64 R2, c[0x0][0x398] ;  /* 0x0000e600ff027b82 */ /* 0x000e240000000a00 */
[----:B0-----:R-:W-:-:S06]  /*02f0*/  IMAD.WIDE R2, R11, 0x4, R2 ;  /* 0x000000040b027825 */ /* 0x001fcc00078e0202 */
[----:B------:R-:W2:Y:S02]  /*0300*/  LDG.E.STRONG.SYS R2, desc[UR6][R2.64] ;  /* 0x0000000602027981 */ /* 0x000ea4000c1f5900 */
[----:B--2---:R-:W-:-:S13]  /*0310*/  ISETP.GT.AND P1, PT, R9, R2, PT ;  /* 0x000000020900720c */ /* 0x004fda0003f24270 */
[----:B------:R-:W-:Y:S01]  /*0320*/  @!P1 VIADD R9, R2, 0x1 ;  /* 0x0000000102099836 */ /* 0x000fe20000000000 */
[----:B------:R-:W-:Y:S06]  /*0330*/  @P0 BRA `(.L_x_104) ;  /* 0xfffffffc00ac0947 */ /* 0x000fec000383ffff */
.L_x_101:
[----:B------:R-:W-:Y:S05]  /*0340*/  BSYNC B0 ;  /* 0x0000000000007941 */ /* 0x000fea0003800000 */
.L_x_100:
[----:B------:R-:W0:Y:S01]  /*0350*/  S2R R4, SR_LANEID ;  /* 0x0000000000047919 */ /* 0x000e220000000000 */
[----:B------:R-:W-:Y:S01]  /*0360*/  CREDUX.MAX.S32 UR5, R9 ;  /* 0x00000000090572cc */ /* 0x000fe20000000200 */
[----:B------:R-:W-:Y:S01]  /*0370*/  VOTEU.ANY UR4, UPT, PT ;  /* 0x0000000000047886 */ /* 0x000fe200038e0100 */
[----:B------:R-:W1:Y:S01]  /*0380*/  LDC.64 R2, c[0x0][0x388] ;  /* 0x0000e200ff027b82 */ /* 0x000e620000000a00 */
[----:B------:R-:W-:-:S10]  /*0390*/  UFLO.U32 UR4, UR4 ;  /* 0x00000004000472bd */ /* 0x000fd400080e0000 */
[----:B------:R-:W-:Y:S01]  /*03a0*/  IMAD.U32 R11, RZ, RZ, UR5 ;  /* 0x00000005ff0b7e24 */ /* 0x000fe2000f8e00ff */
[----:B0-----:R-:W-:Y:S01]  /*03b0*/  ISETP.EQ.U32.AND P0, PT, R4, UR4, PT ;  /* 0x0000000404007c0c */ /* 0x001fe2000bf02070 */
[----:B------:R-:W0:Y:S01]  /*03c0*/  LDCU.64 UR4, c[0x0][0x390] ;  /* 0x00007200ff0477ac */ /* 0x000e220008000a00 */
[----:B------:R-:W2:Y:S01]  /*03d0*/  LDC.64 R4, c[0x0][0x398] ;  /* 0x0000e600ff047b82 */ /* 0x000ea20000000a00 */
[----:B------:R-:W-:-:S10]  /*03e0*/  IMAD.MOV.U32 R8, RZ, RZ, 0x1 ;  /* 0x00000001ff087424 */ /* 0x000fd400078e00ff */
[----:B-1----:R1:W-:Y:S01]  /*03f0*/  @P0 REDG.E.MAX.S32.STRONG.GPU desc[UR6][R2.64], R11 ;  /* 0x0000000b0200098e */ /* 0x0023e2000d12e306 */
[C---:B------:R-:W-:Y:S02]  /*0400*/  ISETP.NE.AND P0, PT, R0.reuse, RZ, PT ;  /* 0x000000ff0000720c */ /* 0x040fe40003f05270 */
[----:B0-----:R-:W-:-:S05]  /*0410*/  IADD3 R6, P1, PT, R0, UR4, RZ ;  /* 0x0000000400067c10 */ /* 0x001fca000ff3e0ff */
[----:B------:R-:W-:Y:S01]  /*0420*/  IMAD.X R7, RZ, RZ, UR5, P1 ;  /* 0x00000005ff077e24 */ /* 0x000fe200088e06ff */
[----:B-1----:R-:W-:Y:S01]  /*0430*/  PRMT R3, R8, 0x7610, R3 ;  /* 0x0000761008037816 */ /* 0x002fe20000000003 */
[----:B--2---:R-:W-:-:S05]  /*0440*/  IMAD.WIDE.U32 R4, R0, 0x4, R4 ;  /* 0x0000000400047825 */ /* 0x004fca00078e0004 */
[----:B------:R0:W-:Y:S04]  /*0450*/  STG.E.STRONG.SYS desc[UR6][R4.64], R9 ;  /* 0x0000000904007986 */ /* 0x0001e8000c115906 */
[----:B------:R0:W-:Y:S01]  /*0460*/  STG.E.U8.STRONG.SYS desc[UR6][R6.64], R3 ;  /* 0x0000000306007986 */ /* 0x0001e2000c115106 */
[----:B------:R-:W-:Y:S05]  /*0470*/  @P0 EXIT ;  /* 0x000000000000094d */ /* 0x000fea0003800000 */
[----:B0-----:R-:W0:Y:S02]  /*0480*/  LDC.64 R2, c[0x4][RZ] ;  /* 0x01000000ff027b82 */ /* 0x001e240000000a00 */
[----:B0-----:R-:W-:Y:S01]  /*0490*/  STG.E desc[UR6][R2.64], RZ ;  /* 0x000000ff02007986 */ /* 0x001fe2000c101906 */
[----:B------:R-:W-:Y:S05]  /*04a0*/  EXIT ;  /* 0x000000000000794d */ /* 0x000fea0003800000 */
.L_x_105:
        /* <DEDUP_REMOVED lines=13> */
.L_x_120:


//--------------------- .text.analysis_lower      --------------------------
	.section	.text.analysis_lower,"ax",@progbits
	.align	128
        .global         analysis_lower
        .type           analysis_lower,@function
        .size           analysis_lower,(.L_x_121 - analysis_lower)
        .other          analysis_lower,@"STO_CUDA_ENTRY STV_DEFAULT"
analysis_lower:
.text.analysis_lower:
        /* <DEDUP_REMOVED lines=11> */
[----:B------:R-:W0:Y:S03]  /*00b0*/  LDCU UR4, c[0x0][0x380] ;  /* 0x00007000ff0477ac */ /* 0x000e260008000800 */
[----:B------:R-:W1:Y:S01]  /*00c0*/  POPC R7, R6 ;  /* 0x0000000600077309 */ /* 0x000e620000000000 */
[----:B--2---:R-:W1:Y:S02]  /*00d0*/  SHFL.IDX PT, R0, R3, R4, 0x1f ;  /* 0x00001f0403007589 */ /* 0x004e6400000e0000 */
[----:B-1----:R-:W-:-:S05]  /*00e0*/  IMAD.IADD R0, R0, 0x1, R7 ;  /* 0x0000000100007824 */ /* 0x002fca00078e0207 */
[----:B0-----:R-:W-:-:S13]  /*00f0*/  ISETP.GE.AND P0, PT, R0, UR4, PT ;  /* 0x0000000400007c0c */ /* 0x001fda000bf06270 */
[----:B------:R-:W-:Y:S05]  /*0100*/  @P0 EXIT ;  /* 0x000000000000094d */ /* 0x000fea0003800000 */
[----:B------:R-:W0:Y:S02]  /*0110*/  LDC.64 R2, c[0x0][0x3a0] ;  /* 0x0000e800ff027b82 */ /* 0x000e240000000a00 */
[----:B0-----:R-:W-:-:S05]  /*0120*/  IMAD.WIDE R2, R0, 0x4, R2 ;  /* 0x0000000400027825 */ /* 0x001fca00078e0202 */
[----:B------:R-:W2:Y:S04]  /*0130*/  LDG.E R5, desc[UR6][R2.64+0x4] ;  /* 0x0000040602057981 */ /* 0x000ea8000c1e1900 */
[----:B------:R-:W3:Y:S01]  /*0140*/  LDG.E R4, desc[UR6][R2.64] ;  /* 0x0000000602047981 */ /* 0x000ee2000c1e1900 */
[----:B------:R-:W-:Y:S01]  /*0150*/  BSSY B0, `(.L_x_106) ;  /* 0x000001c000007945 */ /* 0x000fe20003800000 */
[----:B------:R-:W-:Y:S02]  /*0160*/  IMAD.MOV.U32 R9, RZ, RZ, RZ ;  /* 0x000000ffff097224 */ /* 0x000fe400078e00ff */
[----:B--2---:R-:W-:-:S05]  /*0170*/  VIADD R7, R5, 0xffffffff ;  /* 0xffffffff05077836 */ /* 0x004fca0000000000 */
[----:B---3--:R-:W-:-:S13]  /*0180*/  ISETP.GE.AND P0, PT, R4, R7, PT ;  /* 0x000000070400720c */ /* 0x008fda0003f06270 */
[----:B------:R-:W-:Y:S05]  /*0190*/  @P0 BRA `(.L_x_107) ;  /* 0x00000000005c0947 */ /* 0x000fea0003800000 */
[----:B------:R-:W-:Y:S02]  /*01a0*/  IMAD.MOV.U32 R6, RZ, RZ, R4 ;  /* 0x000000ffff067224 */ /* 0x000fe400078e0004 */
[----:B------:R-:W-:-:S07]  /*01b0*/  IMAD.MOV.U32 R9, RZ, RZ, RZ ;  /* 0x000000ffff097224 */ /* 0x000fce00078e00ff */
.L_x_110:
[----:B------:R-:W0:Y:S02]  /*01c0*/  LDC.64 R2, c[0x0][0x3a8] ;  /* 0x0000ea00ff027b82 */ /* 0x000e240000000a00 */
[----:B0-----:R-:W-:-:S05]  /*01d0*/  IMAD.WIDE R2, R6, 0x4, R2 ;  /* 0x0000000406027825 */ /* 0x001fca00078e0202 */
[----:B------:R-:W2:Y:S01]  /*01e0*/  LDG.E R11, desc[UR6][R2.64] ;  /* 0x00000006020b7981 */ /* 0x000ea2000c1e1900 */
[----:B------:R-:W-:Y:S05]  /*01f0*/  YIELD ;  /* 0x0000000000007946 */ /* 0x000fea0003800000 */
[----:B------:R-:W2:Y:S01]  /*0200*/  LDCU.64 UR4, c[0x0][0x390] ;  /* 0x00007200ff0477ac */ /* 0x000ea20008000a00 */
[----:B------:R-:W-:Y:S01]  /*0210*/  VIADD R6, R6, 0x1 ;  /* 0x0000000106067836 */ /* 0x000fe20000000000 */
[----:B------:R-:W-:Y:S04]  /*0220*/  BSSY B1, `(.L_x_108) ;  /* 0x0000008000017945 */ /* 0x000fe80003800000 */
[----:B------:R-:W-:-:S02]  /*0230*/  ISETP.NE.AND P0, PT, R6, R7, PT ;  /* 0x000000070600720c */ /* 0x000fc40003f05270 */
[----:B--2---:R-:W-:-:S04]  /*0240*/  IADD3 R4, P1, PT, R11, UR4, RZ ;  /* 0x000000040b047c10 */ /* 0x004fc8000ff3e0ff */
[----:B------:R-:W-:-:S09]  /*0250*/  LEA.HI.X.SX32 R5, R11, UR5, 0x1, P1 ;  /* 0x000000050b057c11 */ /* 0x000fd200088f0eff */
.L_x_109:
[----:B------:R-:W2:Y:S01]  /*0260*/  LDG.E.U8.STRONG.SYS R2, desc[UR6][R4.64] ;  /* 0x0000000604027981 */ /* 0x000ea2000c1f5100 */
[----:B------:R-:W-:Y:S05]  /*0270*/  YIELD ;  /* 0x0000000000007946 */ /* 0x000fea0003800000 */
[----:B--2---:R-:W-:-:S13]  /*0280*/  ISETP.NE.AND P1, PT, R2, RZ, PT ;  /* 0x000000ff0200720c */ /* 0x004fda0003f25270 */
[----:B------:R-:W-:Y:S05]  /*0290*/  @!P1 BRA `(.L_x_109) ;  /* 0xfffffffc00f09947 */ /* 0x000fea000383ffff */
[----:B------:R-:W-:Y:S05]  /*02a0*/  BSYNC B1 ;  /* 0x0000000000017941 */ /* 0x000fea0003800000 */
.L_x_108:
[----:B------:R-:W0:Y:S02]  /*02b0*/  LDC.64 R2, c[0x0][0x398] ;  /* 0x0000e600ff027b82 */ /* 0x000e240000000a00 */
[----:B0-----:R-:W-:-:S06]  /*02c0*/  IMAD.WIDE R2, R11, 0x4, R2 ;  /* 0x000000040b027825 */ /* 0x001fcc00078e0202 */
[----:B------:R-:W2:Y:S02]  /*02d0*/  LDG.E.STRONG.SYS R2, desc[UR6][R2.64] ;  /* 0x0000000602027981 */ /* 0x000ea4000c1f5900 */
[----:B--2---:R-:W-:-:S13]  /*02e0*/  ISETP.GT.AND P1, PT, R9, R2, PT ;  /* 0x000000020900720c */ /* 0x004fda0003f24270 */
[----:B------:R-:W-:Y:S01]  /*02f0*/  @!P1 VIADD R9, R2, 0x1 ;  /* 0x0000000102099836 */ /* 0x000fe20000000000 */
[----:B------:R-:W-:Y:S06]  /*0300*/  @P0 BRA `(.L_x_110) ;  /* 0xfffffffc00ac0947 */ /* 0x000fec000383ffff */
.L_x_107:
[----:B------:R-:W-:Y:S05]  /*0310*/  BSYNC B0 ;  /* 0x0000000000007941 */ /* 0x000fea0003800000 */
.L_x_106:
[----:B------:R-:W0:Y:S01]  /*0320*/  S2R R4, SR_LANEID ;  /* 0x0000000000047919 */ /* 0x000e220000000000 */
[----:B------:R-:W-:Y:S01]  /*0330*/  VOTEU.ANY UR4, UPT, PT ;  /* 0x0000000000047886 */ /* 0x000fe200038e0100 */
[----:B------:R-:W1:Y:S01]  /*0340*/  LDC.64 R2, c[0x0][0x388] ;  /* 0x0000e200ff027b82 */ /* 0x000e620000000a00 */
[----:B------:R-:W-:Y:S01]  /*0350*/  UFLO.U32 UR4, UR4 ;  /* 0x00000004000472bd */ /* 0x000fe200080e0000 */
[----:B------:R-:W-:Y:S01]  /*0360*/  CREDUX.MAX.S32 UR5, R9 ;  /* 0x00000000090572cc */ /* 0x000fe20000000200 */
[----:B------:R-:W2:Y:S01]  /*0370*/  LDCU.64 UR8, c[0x0][0x390] ;  /* 0x00007200ff0877ac */ /* 0x000ea20008000a00 */
[----:B------:R-:W-:-:S11]  /*0380*/  IMAD.MOV.U32 R8, RZ, RZ, 0x1 ;  /* 0x00000001ff087424 */ /* 0x000fd600078e00ff */
[----:B------:R-:W-:Y:S01]  /*0390*/  IMAD.U32 R11, RZ, RZ, UR5 ;  /* 0x00000005ff0b7e24 */ /* 0x000fe2000f8e00ff */
[----:B0-----:R-:W-:Y:S01]  /*03a0*/  ISETP.EQ.U32.AND P0, PT, R4, UR4, PT ;  /* 0x0000000404007c0c */ /* 0x001fe2000bf02070 */
[----:B------:R-:W0:Y:S01]  /*03b0*/  LDCU UR4, c[0x0][0x380] ;  /* 0x00007000ff0477ac */ /* 0x000e220008000800 */
[----:B------:R-:W3:Y:S01]  /*03c0*/  LDC.64 R4, c[0x0][0x398] ;  /* 0x0000e600ff047b82 */ /* 0x000ee20000000a00 */
[----:B--2---:R-:W-:-:S10]  /*03d0*/  IADD3 R6, P1, PT, R0, UR8, RZ ;  /* 0x0000000800067c10 */ /* 0x004fd4000ff3e0ff */
[----:B-1----:R1:W-:Y:S01]  /*03e0*/  @P0 REDG.E.MAX.S32.STRONG.GPU desc[UR6][R2.64], R11 ;  /* 0x0000000b0200098e */ /* 0x0023e2000d12e306 */
[----:B------:R-:W-:Y:S01]  /*03f0*/  LEA.HI.X.SX32 R7, R0, UR9, 0x1, P1 ;  /* 0x0000000900077c11 */ /* 0x000fe200088f0eff */
[----:B0-----:R-:W-:-:S06]  /*0400*/  UIADD3 UR4, UPT, UPT, UR4, -0x1, URZ ;  /* 0xffffffff04047890 */ /* 0x001fcc000fffe0ff */
[C---:B------:R-:W-:Y:S01]  /*0410*/  ISETP.NE.AND P0, PT, R0.reuse, UR4, PT ;  /* 0x0000000400007c0c */ /* 0x040fe2000bf05270 */
[----:B---3--:R-:W-:Y:S01]  /*0420*/  IMAD.WIDE R4, R0, 0x4, R4 ;  /* 0x0000000400047825 */ /* 0x008fe200078e0204 */
[----:B-1----:R-:W-:-:S04]  /*0430*/  PRMT R3, R8, 0x7610, R3 ;  /* 0x0000761008037816 */ /* 0x002fc80000000003 */
[----:B------:R0:W-:Y:S04]  /*0440*/  STG.E.STRONG.SYS desc[UR6][R4.64], R9 ;  /* 0x0000000904007986 */ /* 0x0001e8000c115906 */
[----:B------:R0:W-:Y:S03]  /*0450*/  STG.E.U8.STRONG.SYS desc[UR6][R6.64], R3 ;  /* 0x0000000306007986 */ /* 0x0001e6000c115106 */
[----:B------:R-:W-:Y:S05]  /*0460*/  @P0 EXIT ;  /* 0x000000000000094d */ /* 0x000fea0003800000 */
[----:B0-----:R-:W0:Y:S02]  /*0470*/  LDC.64 R2, c[0x4][RZ] ;  /* 0x01000000ff027b82 */ /* 0x001e240000000a00 */
[----:B0-----:R-:W-:Y:S01]  /*0480*/  STG.E desc[UR6][R2.64], RZ ;  /* 0x000000ff02007986 */ /* 0x001fe2000c101906 */
[----:B------:R-:W-:Y:S05]  /*0490*/  EXIT ;  /* 0x000000000000794d */ /* 0x000fea0003800000 */
.L_x_111:
        /* <DEDUP_REMOVED lines=14> */
.L_x_121:


//--------------------- .nv.shared.solve_upper_double --------------------------
	.section	.nv.shared.solve_upper_double,"aw",@nobits
	.sectionflags	@""
	.align	8
.nv.shared.solve_upper_double:
	.zero		2568


//--------------------- .nv.shared.reserved.0     --------------------------
	.section	.nv.shared.reserved.0,"aw",@nobits
	.weak		__nv_reservedSMEM_offset_0_alias
	.size		__nv_reservedSMEM_offset_0_alias, 0, 64
	.other		__nv_reservedSMEM_offset_0_alias,@"STO_CUDA_RESERVED_SHARED STV_DEFAULT"
__nv_reservedSMEM_offset_0_alias:
	.zero		0
	.zero		64


//--------------------- .nv.global                --------------------------
	.section	.nv.global,"aw",@nobits
	.align	4
.nv.global:
	.type		row_idx,@object
	.size		row_idx,(.L_0 - row_idx)
row_idx:
	.zero		4
.L_0:


//--------------------- .nv.shared.solve_upper_float --------------------------
	.section	.nv.shared.solve_upper_float,"aw",@nobits
	.sectionflags	@""
	.align	4
.nv.shared.solve_upper_float:
	.zero		2052


//--------------------- .nv.shared.solve_lower_double --------------------------
	.section	.nv.shared.solve_lower_double,"aw",@nobits
	.sectionflags	@""
	.align	8
.nv.shared.solve_lower_double:
	.zero		2568


//--------------------- .nv.shared.solve_lower_float --------------------------
	.section	.nv.shared.solve_lower_float,"aw",@nobits
	.sectionflags	@""
	.align	4
.nv.shared.solve_lower_float:
	.zero		2052


//--------------------- .nv.constant0.solve_upper_double --------------------------
	.section	.nv.constant0.solve_upper_double,"a",@progbits
	.sectionflags	@""
	.align	4
.nv.constant0.solve_upper_double:
	.zero		976


//--------------------- .nv.constant0.solve_upper_float --------------------------
	.section	.nv.constant0.solve_upper_float,"a",@progbits
	.sectionflags	@""
	.align	4
.nv.constant0.solve_upper_float:
	.zero		976


//--------------------- .nv.constant0.solve_lower_double --------------------------
	.section	.nv.constant0.solve_lower_double,"a",@progbits
	.sectionflags	@""
	.align	4
.nv.constant0.solve_lower_double:
	.zero		976


//--------------------- .nv.constant0.solve_lower_float --------------------------
	.section	.nv.constant0.solve_lower_float,"a",@progbits
	.sectionflags	@""
	.align	4
.nv.constant0.solve_lower_float:
	.zero		976


//--------------------- .nv.constant0.analysis_upper --------------------------
	.section	.nv.constant0.analysis_upper,"a",@progbits
	.sectionflags	@""
	.align	4
.nv.constant0.analysis_upper:
	.zero		944


//--------------------- .nv.constant0.analysis_lower --------------------------
	.section	.nv.constant0.analysis_lower,"a",@progbits
	.sectionflags	@""
	.align	4
.nv.constant0.analysis_lower:
	.zero		944


//--------------------- SYMBOLS --------------------------

	.type		.nv.reservedSmem.offset0,@object
	.size		.nv.reservedSmem.offset0,0x4
	.type		.nv.reservedSmem.cap,@object
	.size		.nv.reservedSmem.cap,0x4
